// auto-generated by cutlass_sweep.gemm — config: {"arch": "sm_100", "cluster_m": 2, "cluster_n": 1, "dtype": "bf16", "dtype_b": "bf16", "layout": "nt", "stages": 0, "tile_k": 64, "tile_m": 64, "tile_n": 80}
#include "cutlass/cutlass.h"
#include "cutlass/gemm/collective/collective_builder.hpp"
#include "cutlass/gemm/device/gemm_universal_adapter.h"
#include "cutlass/gemm/kernel/gemm_universal.hpp"
#include "cutlass/epilogue/collective/collective_builder.hpp"

using ElemA = cutlass::bfloat16_t;
using ElemB = cutlass::bfloat16_t;
using ElemCD = cutlass::bfloat16_t;
using Acc  = float;
using TileShape    = cute::Shape<cute::_64, cute::_80, cute::_64>;
using ClusterShape = cute::Shape<cute::_2, cute::_1, cute::_1>;

using CollectiveEpilogue = typename cutlass::epilogue::collective::CollectiveBuilder<
    cutlass::arch::Sm100, cutlass::arch::OpClassTensorOp,
    TileShape, ClusterShape,
    cutlass::epilogue::collective::EpilogueTileAuto,
    Acc, Acc,
    ElemCD, cutlass::layout::RowMajor, 128 / cutlass::sizeof_bits<ElemCD>::value,
    ElemCD, cutlass::layout::RowMajor, 128 / cutlass::sizeof_bits<ElemCD>::value,
    cutlass::epilogue::collective::EpilogueScheduleAuto
  >::CollectiveOp;

using CollectiveMainloop = typename cutlass::gemm::collective::CollectiveBuilder<
    cutlass::arch::Sm100, cutlass::arch::OpClassTensorOp,
    ElemA, cutlass::layout::RowMajor, 128 / cutlass::sizeof_bits<ElemA>::value,
    ElemB, cutlass::layout::ColumnMajor, 128 / cutlass::sizeof_bits<ElemB>::value,
    Acc,
    TileShape, ClusterShape,
    cutlass::gemm::collective::StageCountAutoCarveout<static_cast<int>(sizeof(typename CollectiveEpilogue::SharedStorage))>,
    cutlass::gemm::collective::KernelScheduleAuto
  >::CollectiveOp;

using GemmKernel = cutlass::gemm::kernel::GemmUniversal<
    cute::Shape<int,int,int,int>,
    CollectiveMainloop,
    CollectiveEpilogue
>;
using Gemm = cutlass::gemm::device::GemmUniversalAdapter<GemmKernel>;

// Force the device kernel symbol into the cubin without needing a host main.
auto* _anchor = &cutlass::device_kernel<GemmKernel>;


// ===== COMPILED SASS (sm_100a) =====

	.target	sm_100a

	.elftype	@"ET_EXEC"


//--------------------- .note.nv.tkinfo           --------------------------
	.section	.note.nv.tkinfo,"",@"SHT_NOTE"
	.sectionflags	@"SHF_NOTE_NV_TKINFO"
	.tkinfo
        /*0018*/ 	.word	0x00000002
        /*0030*/ 	.string	""
        /*0030*/ 	.string	"ptxas"
        /*0030*/ 	.string	"Cuda compilation tools, release 13.0, V13.0.88"
        /*0030*/ 	.string	"Build cuda_13.0.r13.0/compiler.36424714_0"
        /*0030*/ 	.string	"-arch sm_100a -m 64 "



//--------------------- .note.nv.cuinfo           --------------------------
	.section	.note.nv.cuinfo,"",@"SHT_NOTE"
	.sectionflags	@"SHF_NOTE_NV_CUINFO"
        /*0018*/ 	.short	0x0002
        /*001a*/ 	.short	0x0064
        /*001c*/ 	.short	0x0082
	.zero		2


//--------------------- .nv.info                  --------------------------
	.section	.nv.info,"",@"SHT_CUDA_INFO"
	.align	4


	//----- nvinfo : EIATTR_REGCOUNT
	.align		4
        /*0000*/ 	.byte	0x04, 0x2f
        /*0002*/ 	.short	(.L_19 - .L_18)
	.align		4
.L_18:
        /*0004*/ 	.word	index@(_ZN7cutlass13device_kernelINS_4gemm6kernel13GemmUniversalIN4cute5tupleIJiiiiEEENS1_10collective13CollectiveMmaINS1_35MainloopSm100TmaUmmaWarpSpecializedILi11ELi2ELi4ENS5_IJNS4_1CILi2EEENSA_ILi1EEESC_EEEEENS5_IJNSA_ILi64EEENSA_ILi80EEESF_EEENS_10bfloat16_tENS5_IJlSC_lEEESI_SJ_NS4_8TiledMMAINS4_8MMA_AtomIJNS4_20SM100_MMA_F16BF16_SSISI_SI_fLi64ELi80ELNS4_4UMMA5MajorE0ELSO_0ELNSN_7ScaleInE0ELSP_0EEEEEENS4_6LayoutINS5_IJSC_SC_SC_EEENS5_IJNSA_ILi0EEESU_SU_EEEEENS5_IJNS4_10UnderscoreESX_SX_EEEEENS4_13SM90_TMA_LOADENS4_14ComposedLayoutINS4_7SwizzleILi3ELi4ELi3EEENS4_18smem_ptr_flag_bitsILi16EEENSS_INS5_IJNSA_ILi8EEESF_EEENS5_IJSF_SC_EEEEEEEvNS4_8identityENS4_23SM90_TMA_LOAD_MULTICASTES1A_vS1B_EENS_8epilogue10collective18CollectiveEpilogueINS1E_23Sm100TmaWarpSpecializedILi2ELi1ELi40ELb1ELb0EEEJSH_NS5_IJNSS_ISF_SC_EENSS_ISG_SC_EEEEESI_SJ_SI_SJ_NS1E_6fusion15FusionCallbacksIS1I_NS1M_17LinearCombinationISI_fSI_fLNS_15FloatRoundStyleE2EEESH_S1L_JEEENS4_5SM1004TMEM4LOAD26SM100_TMEM_LOAD_16dp256b2xES10_NS11_INS12_ILi1ELi4ELi3EEES15_NSS_INS5_IJS16_NSA_ILi16EEEEEENS5_IJS1X_SC_EEEEEEENS4_17SM75_U32x4_LDSM_NENS4_14SM90_TMA_STOREES21_NS4_17SM90_U32x4_STSM_NENS4_39AutoVectorizingCopyWithAssumedAlignmentILi128EEEEEEvvEEEEvNT_6ParamsE)
        /*0008*/ 	.word	0x0000006c


	//----- nvinfo : EIATTR_FRAME_SIZE
	.align		4
.L_19:
        /*000c*/ 	.byte	0x04, 0x11
        /*000e*/ 	.short	(.L_21 - .L_20)
	.align		4
.L_20:
        /*0010*/ 	.word	index@($__internal_2_$__cuda_sm10x_tcgen05_guardrail_trap_unallocated_columns_being_dealloced)
        /*0014*/ 	.word	0x00000000


	//----- nvinfo : EIATTR_FRAME_SIZE
	.align		4
.L_21:
        /*0018*/ 	.byte	0x04, 0x11
        /*001a*/ 	.short	(.L_23 - .L_22)
	.align		4
.L_22:
        /*001c*/ 	.word	index@($__internal_1_$__cuda_sm10x_tcgen05_guardrail_trap_phase_invalid_during_alloc)
        /*0020*/ 	.word	0x00000000


	//----- nvinfo : EIATTR_FRAME_SIZE
	.align		4
.L_23:
        /*0024*/ 	.byte	0x04, 0x11
        /*0026*/ 	.short	(.L_25 - .L_24)
	.align		4
.L_24:
        /*0028*/ 	.word	index@($__internal_0_$__cuda_sm10x_tcgen05_guardrail_trap_col_being_dealloced_not_returned_by_alloc)
        /*002c*/ 	.word	0x00000000


	//----- nvinfo : EIATTR_FRAME_SIZE
	.align		4
.L_25:
        /*0030*/ 	.byte	0x04, 0x11
        /*0032*/ 	.short	(.L_27 - .L_26)
	.align		4
.L_26:
        /*0034*/ 	.word	index@(_ZN7cutlass13device_kernelINS_4gemm6kernel13GemmUniversalIN4cute5tupleIJiiiiEEENS1_10collective13CollectiveMmaINS1_35MainloopSm100TmaUmmaWarpSpecializedILi11ELi2ELi4ENS5_IJNS4_1CILi2EEENSA_ILi1EEESC_EEEEENS5_IJNSA_ILi64EEENSA_ILi80EEESF_EEENS_10bfloat16_tENS5_IJlSC_lEEESI_SJ_NS4_8TiledMMAINS4_8MMA_AtomIJNS4_20SM100_MMA_F16BF16_SSISI_SI_fLi64ELi80ELNS4_4UMMA5MajorE0ELSO_0ELNSN_7ScaleInE0ELSP_0EEEEEENS4_6LayoutINS5_IJSC_SC_SC_EEENS5_IJNSA_ILi0EEESU_SU_EEEEENS5_IJNS4_10UnderscoreESX_SX_EEEEENS4_13SM90_TMA_LOADENS4_14ComposedLayoutINS4_7SwizzleILi3ELi4ELi3EEENS4_18smem_ptr_flag_bitsILi16EEENSS_INS5_IJNSA_ILi8EEESF_EEENS5_IJSF_SC_EEEEEEEvNS4_8identityENS4_23SM90_TMA_LOAD_MULTICASTES1A_vS1B_EENS_8epilogue10collective18CollectiveEpilogueINS1E_23Sm100TmaWarpSpecializedILi2ELi1ELi40ELb1ELb0EEEJSH_NS5_IJNSS_ISF_SC_EENSS_ISG_SC_EEEEESI_SJ_SI_SJ_NS1E_6fusion15FusionCallbacksIS1I_NS1M_17LinearCombinationISI_fSI_fLNS_15FloatRoundStyleE2EEESH_S1L_JEEENS4_5SM1004TMEM4LOAD26SM100_TMEM_LOAD_16dp256b2xES10_NS11_INS12_ILi1ELi4ELi3EEES15_NSS_INS5_IJS16_NSA_ILi16EEEEEENS5_IJS1X_SC_EEEEEEENS4_17SM75_U32x4_LDSM_NENS4_14SM90_TMA_STOREES21_NS4_17SM90_U32x4_STSM_NENS4_39AutoVectorizingCopyWithAssumedAlignmentILi128EEEEEEvvEEEEvNT_6ParamsE)
        /*0038*/ 	.word	0x00000000


	//----- nvinfo : EIATTR_MIN_STACK_SIZE
	.align		4
.L_27:
        /*003c*/ 	.byte	0x04, 0x12
        /*003e*/ 	.short	(.L_29 - .L_28)
	.align		4
.L_28:
        /*0040*/ 	.word	index@(_ZN7cutlass13device_kernelINS_4gemm6kernel13GemmUniversalIN4cute5tupleIJiiiiEEENS1_10collective13CollectiveMmaINS1_35MainloopSm100TmaUmmaWarpSpecializedILi11ELi2ELi4ENS5_IJNS4_1CILi2EEENSA_ILi1EEESC_EEEEENS5_IJNSA_ILi64EEENSA_ILi80EEESF_EEENS_10bfloat16_tENS5_IJlSC_lEEESI_SJ_NS4_8TiledMMAINS4_8MMA_AtomIJNS4_20SM100_MMA_F16BF16_SSISI_SI_fLi64ELi80ELNS4_4UMMA5MajorE0ELSO_0ELNSN_7ScaleInE0ELSP_0EEEEEENS4_6LayoutINS5_IJSC_SC_SC_EEENS5_IJNSA_ILi0EEESU_SU_EEEEENS5_IJNS4_10UnderscoreESX_SX_EEEEENS4_13SM90_TMA_LOADENS4_14ComposedLayoutINS4_7SwizzleILi3ELi4ELi3EEENS4_18smem_ptr_flag_bitsILi16EEENSS_INS5_IJNSA_ILi8EEESF_EEENS5_IJSF_SC_EEEEEEEvNS4_8identityENS4_23SM90_TMA_LOAD_MULTICASTES1A_vS1B_EENS_8epilogue10collective18CollectiveEpilogueINS1E_23Sm100TmaWarpSpecializedILi2ELi1ELi40ELb1ELb0EEEJSH_NS5_IJNSS_ISF_SC_EENSS_ISG_SC_EEEEESI_SJ_SI_SJ_NS1E_6fusion15FusionCallbacksIS1I_NS1M_17LinearCombinationISI_fSI_fLNS_15FloatRoundStyleE2EEESH_S1L_JEEENS4_5SM1004TMEM4LOAD26SM100_TMEM_LOAD_16dp256b2xES10_NS11_INS12_ILi1ELi4ELi3EEES15_NSS_INS5_IJS16_NSA_ILi16EEEEEENS5_IJS1X_SC_EEEEEEENS4_17SM75_U32x4_LDSM_NENS4_14SM90_TMA_STOREES21_NS4_17SM90_U32x4_STSM_NENS4_39AutoVectorizingCopyWithAssumedAlignmentILi128EEEEEEvvEEEEvNT_6ParamsE)
        /*0044*/ 	.word	0x00000000
.L_29:


//--------------------- .nv.compat                --------------------------
	.section	.nv.compat,"",@"SHT_CUDA_COMPAT_INFO"
	.align	4
        /*0000*/ 	.byte	0x02, 0x09, 0x01, 0x00, 0x02, 0x02, 0x02, 0x00, 0x02, 0x05, 0x05, 0x00, 0x03, 0x07, 0x01, 0x01
        /*0010*/ 	.byte	0x02, 0x03, 0x01, 0x00, 0x02, 0x06, 0x01, 0x00, 0x04, 0x0b, 0x08, 0x00, 0x09, 0x00, 0x00, 0x00
        /*0020*/ 	.byte	0x00, 0x00, 0x00, 0x00


//--------------------- .nv.info._ZN7cutlass13device_kernelINS_4gemm6kernel13GemmUniversalIN4cute5tupleIJiiiiEEENS1_10collective13CollectiveMmaINS1_35MainloopSm100TmaUmmaWarpSpecializedILi11ELi2ELi4ENS5_IJNS4_1CILi2EEENSA_ILi1EEESC_EEEEENS5_IJNSA_ILi64EEENSA_ILi80EEESF_EEENS_10bfloat16_tENS5_IJlSC_lEEESI_SJ_NS4_8TiledMMAINS4_8MMA_AtomIJNS4_20SM100_MMA_F16BF16_SSISI_SI_fLi64ELi80ELNS4_4UMMA5MajorE0ELSO_0ELNSN_7ScaleInE0ELSP_0EEEEEENS4_6LayoutINS5_IJSC_SC_SC_EEENS5_IJNSA_ILi0EEESU_SU_EEEEENS5_IJNS4_10UnderscoreESX_SX_EEEEENS4_13SM90_TMA_LOADENS4_14ComposedLayoutINS4_7SwizzleILi3ELi4ELi3EEENS4_18smem_ptr_flag_bitsILi16EEENSS_INS5_IJNSA_ILi8EEESF_EEENS5_IJSF_SC_EEEEEEEvNS4_8identityENS4_23SM90_TMA_LOAD_MULTICASTES1A_vS1B_EENS_8epilogue10collective18CollectiveEpilogueINS1E_23Sm100TmaWarpSpecializedILi2ELi1ELi40ELb1ELb0EEEJSH_NS5_IJNSS_ISF_SC_EENSS_ISG_SC_EEEEESI_SJ_SI_SJ_NS1E_6fusion15FusionCallbacksIS1I_NS1M_17LinearCombinationISI_fSI_fLNS_15FloatRoundStyleE2EEESH_S1L_JEEENS4_5SM1004TMEM4LOAD26SM100_TMEM_LOAD_16dp256b2xES10_NS11_INS12_ILi1ELi4ELi3EEES15_NSS_INS5_IJS16_NSA_ILi16EEEEEENS5_IJS1X_SC_EEEEEEENS4_17SM75_U32x4_LDSM_NENS4_14SM90_TMA_STOREES21_NS4_17SM90_U32x4_STSM_NENS4_39AutoVectorizingCopyWithAssumedAlignmentILi128EEEEEEvvEEEEvNT_6ParamsE --------------------------
	.section	.nv.info._ZN7cutlass13device_kernelINS_4gemm6kernel13GemmUniversalIN4cute5tupleIJiiiiEEENS1_10collective13CollectiveMmaINS1_35MainloopSm100TmaUmmaWarpSpecializedILi11ELi2ELi4ENS5_IJNS4_1CILi2EEENSA_ILi1EEESC_EEEEENS5_IJNSA_ILi64EEENSA_ILi80EEESF_EEENS_10bfloat16_tENS5_IJlSC_lEEESI_SJ_NS4_8TiledMMAINS4_8MMA_AtomIJNS4_20SM100_MMA_F16BF16_SSISI_SI_fLi64ELi80ELNS4_4UMMA5MajorE0ELSO_0ELNSN_7ScaleInE0ELSP_0EEEEEENS4_6LayoutINS5_IJSC_SC_SC_EEENS5_IJNSA_ILi0EEESU_SU_EEEEENS5_IJNS4_10UnderscoreESX_SX_EEEEENS4_13SM90_TMA_LOADENS4_14ComposedLayoutINS4_7SwizzleILi3ELi4ELi3EEENS4_18smem_ptr_flag_bitsILi16EEENSS_INS5_IJNSA_ILi8EEESF_EEENS5_IJSF_SC_EEEEEEEvNS4_8identityENS4_23SM90_TMA_LOAD_MULTICASTES1A_vS1B_EENS_8epilogue10collective18CollectiveEpilogueINS1E_23Sm100TmaWarpSpecializedILi2ELi1ELi40ELb1ELb0EEEJSH_NS5_IJNSS_ISF_SC_EENSS_ISG_SC_EEEEESI_SJ_SI_SJ_NS1E_6fusion15FusionCallbacksIS1I_NS1M_17LinearCombinationISI_fSI_fLNS_15FloatRoundStyleE2EEESH_S1L_JEEENS4_5SM1004TMEM4LOAD26SM100_TMEM_LOAD_16dp256b2xES10_NS11_INS12_ILi1ELi4ELi3EEES15_NSS_INS5_IJS16_NSA_ILi16EEEEEENS5_IJS1X_SC_EEEEEEENS4_17SM75_U32x4_LDSM_NENS4_14SM90_TMA_STOREES21_NS4_17SM90_U32x4_STSM_NENS4_39AutoVectorizingCopyWithAssumedAlignmentILi128EEEEEEvvEEEEvNT_6ParamsE,"",@"SHT_CUDA_INFO"
	.sectionflags	@""
	.align	4


	//----- nvinfo : EIATTR_CUDA_API_VERSION
	.align		4
        /*0000*/ 	.byte	0x04, 0x37
        /*0002*/ 	.short	(.L_31 - .L_30)
.L_30:
        /*0004*/ 	.word	0x00000082


	//----- nvinfo : EIATTR_KPARAM_INFO
	.align		4
.L_31:
        /*0008*/ 	.byte	0x04, 0x17
        /*000a*/ 	.short	(.L_33 - .L_32)
.L_32:
        /*000c*/ 	.word	0x00000000
        /*0010*/ 	.short	0x0000
        /*0012*/ 	.short	0x0000
        /*0014*/ 	.byte	0x00, 0xf0, 0x01, 0x20


	//----- nvinfo : EIATTR_AT_ENTRY_FRAGMENTS
	.align		4
.L_33:
        /*0018*/ 	.byte	0x04, 0x4f
        /*001a*/ 	.short	(.L_35 - .L_34)


	//   ....[0]....
.L_34:
        /*001c*/ 	.word	0x00000006


	//----- nvinfo : EIATTR_RESERVED_SMEM_USED
	.align		4
.L_35:
        /*0020*/ 	.byte	0x01, 0x41
	.zero		2


	//----- nvinfo : EIATTR_SPARSE_MMA_MASK
	.align		4
        /*0024*/ 	.byte	0x03, 0x50
        /*0026*/ 	.short	0x0000


	//----- nvinfo : EIATTR_TCGEN05_1CTA_USED
	.align		4
        /*0028*/ 	.byte	0x01, 0x51
	.zero		2


	//----- nvinfo : EIATTR_MAXREG_COUNT
	.align		4
        /*002c*/ 	.byte	0x03, 0x1b
        /*002e*/ 	.short	0x00ff


	//----- nvinfo : EIATTR_NUM_BARRIERS
	.align		4
        /*0030*/ 	.byte	0x02, 0x4c
        /*0032*/ 	.byte	0x07
	.zero		1


	//----- nvinfo : EIATTR_EXTERNS
	.align		4
        /*0034*/ 	.byte	0x04, 0x0f
        /*0036*/ 	.short	(.L_37 - .L_36)


	//   ....[0]....
	.align		4
.L_36:
        /*0038*/ 	.word	index@(__assertfail)


	//----- nvinfo : EIATTR_MERCURY_ISA_VERSION
	.align		4
.L_37:
        /*003c*/ 	.byte	0x03, 0x5f
        /*003e*/ 	.short	0x0101


	//----- nvinfo : EIATTR_INT_WARP_WIDE_INSTR_OFFSETS
	.align		4
        /*0040*/ 	.byte	0x04, 0x31
        /*0042*/ 	.short	(.L_39 - .L_38)


	//   ....[0]....
.L_38:
        /*0044*/ 	.word	0x00004140


	//   ....[1]....
        /*0048*/ 	.word	0x00004170


	//   ....[2]....
        /*004c*/ 	.word	0x00004190


	//   ....[3]....
        /*0050*/ 	.word	0x00004da0


	//   ....[4]....
        /*0054*/ 	.word	0x00004db0


	//   ....[5]....
        /*0058*/ 	.word	0x00004f70


	//   ....[6]....
        /*005c*/ 	.word	0x00004f90


	//   ....[7]....
        /*0060*/ 	.word	0x00004ff0


	//   ....[8]....
        /*0064*/ 	.word	0x00005050


	//----- nvinfo : EIATTR_COOP_GROUP_MASK_REGIDS
	.align		4
.L_39:
        /*0068*/ 	.byte	0x04, 0x29
        /*006a*/ 	.short	(.L_41 - .L_40)


	//   ....[0]....
.L_40:
        /*006c*/ 	.word	0xffffffff


	//   ....[1]....
        /*0070*/ 	.word	0xffffffff


	//   ....[2]....
        /*0074*/ 	.word	0xffffffff


	//   ....[3]....
        /*0078*/ 	.word	0xffffffff


	//   ....[4]....
        /*007c*/ 	.word	0xffffffff


	//   ....[5]....
        /*0080*/ 	.word	0xffffffff


	//   ....[6]....
        /*0084*/ 	.word	0xffffffff


	//   ....[7]....
        /*0088*/ 	.word	0xffffffff


	//   ....[8]....
        /*008c*/ 	.word	0xffffffff


	//   ....[9]....
        /*0090*/ 	.word	0xffffffff


	//   ....[10]....
        /*0094*/ 	.word	0xffffffff


	//   ....[11]....
        /*0098*/ 	.word	0xffffffff


	//   ....[12]....
        /*009c*/ 	.word	0xffffffff


	//   ....[13]....
        /*00a0*/ 	.word	0xffffffff


	//----- nvinfo : EIATTR_COOP_GROUP_INSTR_OFFSETS
	.align		4
.L_41:
        /*00a4*/ 	.byte	0x04, 0x28
        /*00a6*/ 	.short	(.L_43 - .L_42)


	//   ....[0]....
.L_42:
        /*00a8*/ 	.word	0x00000080


	//   ....[1]....
        /*00ac*/ 	.word	0x000004e0


	//   ....[2]....
        /*00b0*/ 	.word	0x00000780


	//   ....[3]....
        /*00b4*/ 	.word	0x000008e0


	//   ....[4]....
        /*00b8*/ 	.word	0x000009e0


	//   ....[5]....
        /*00bc*/ 	.word	0x00000b50


	//   ....[6]....
        /*00c0*/ 	.word	0x00000cf0


	//   ....[7]....
        /*00c4*/ 	.word	0x00000eb0


	//   ....[8]....
        /*00c8*/ 	.word	0x000020b0


	//   ....[9]....
        /*00cc*/ 	.word	0x00003340


	//   ....[10]....
        /*00d0*/ 	.word	0x00003550


	//   ....[11]....
        /*00d4*/ 	.word	0x00003580


	//   ....[12]....
        /*00d8*/ 	.word	0x00004020


	//   ....[13]....
        /*00dc*/ 	.word	0x00004250


	//----- nvinfo : EIATTR_VRC_CTA_INIT_COUNT
	.align		4
.L_43:
        /*00e0*/ 	.byte	0x02, 0x4a
        /*00e2*/ 	.byte	0x80
	.zero		1


	//----- nvinfo : EIATTR_SYSCALL_OFFSETS
	.align		4
        /*00e4*/ 	.byte	0x04, 0x46
        /*00e6*/ 	.short	(.L_45 - .L_44)


	//   ....[0]....
.L_44:
        /*00e8*/ 	.word	0x00005be0


	//   ....[1]....
        /*00ec*/ 	.word	0x00005cd0


	//   ....[2]....
        /*00f0*/ 	.word	0x000064f0


	//   ....[3]....
        /*00f4*/ 	.word	0x00006660


	//   ....[4]....
        /*00f8*/ 	.word	0x000067d0


	//   ....[5]....
        /*00fc*/ 	.word	0x00006940


	//   ....[6]....
        /*0100*/ 	.word	0x00006ab0


	//----- nvinfo : EIATTR_MBARRIER_INSTR_OFFSETS
	.align		4
.L_45:
        /*0104*/ 	.byte	0x04, 0x39
        /*0106*/ 	.short	(.L_47 - .L_46)


	//   ....[0]....
.L_46:
        /*0108*/ 	.word	0x00000600
        /*010c*/ 	.word	0x000000ff
        /*0110*/ 	.word	0x00000000
        /*0114*/ 	.short	0x0100
        /*0116*/ 	.byte	0x04
	.zero		1


	//   ....[1]....
        /*0118*/ 	.word	0x00000610
        /*011c*/ 	.word	0x000000ff
        /*0120*/ 	.word	0x00000058
        /*0124*/ 	.short	0x0100
        /*0126*/ 	.byte	0x04
	.zero		1


	//   ....[2]....
        /*0128*/ 	.word	0x00000620
        /*012c*/ 	.word	0x000000ff
        /*0130*/ 	.word	0x00000008
        /*0134*/ 	.short	0x0100
        /*0136*/ 	.byte	0x04
	.zero		1


	//   ....[3]....
        /*0138*/ 	.word	0x00000630
        /*013c*/ 	.word	0x000000ff
        /*0140*/ 	.word	0x00000060
        /*0144*/ 	.short	0x0100
        /*0146*/ 	.byte	0x04
	.zero		1


	//   ....[4]....
        /*0148*/ 	.word	0x00000640
        /*014c*/ 	.word	0x000000ff
        /*0150*/ 	.word	0x00000010
        /*0154*/ 	.short	0x0100
        /*0156*/ 	.byte	0x04
	.zero		1


	//   ....[5]....
        /*0158*/ 	.word	0x00000650
        /*015c*/ 	.word	0x000000ff
        /*0160*/ 	.word	0x00000068
        /*0164*/ 	.short	0x0100
        /*0166*/ 	.byte	0x04
	.zero		1


	//   ....[6]....
        /*0168*/ 	.word	0x00000660
        /*016c*/ 	.word	0x000000ff
        /*0170*/ 	.word	0x00000018
        /*0174*/ 	.short	0x0100
        /*0176*/ 	.byte	0x04
	.zero		1


	//   ....[7]....
        /*0178*/ 	.word	0x00000670
        /*017c*/ 	.word	0x000000ff
        /*0180*/ 	.word	0x00000070
        /*0184*/ 	.short	0x0100
        /*0186*/ 	.byte	0x04
	.zero		1


	//   ....[8]....
        /*0188*/ 	.word	0x00000680
        /*018c*/ 	.word	0x000000ff
        /*0190*/ 	.word	0x00000020
        /*0194*/ 	.short	0x0100
        /*0196*/ 	.byte	0x04
	.zero		1


	//   ....[9]....
        /*0198*/ 	.word	0x00000690
        /*019c*/ 	.word	0x000000ff
        /*01a0*/ 	.word	0x00000078
        /*01a4*/ 	.short	0x0100
        /*01a6*/ 	.byte	0x04
	.zero		1


	//   ....[10]....
        /*01a8*/ 	.word	0x000006a0
        /*01ac*/ 	.word	0x000000ff
        /*01b0*/ 	.word	0x00000028
        /*01b4*/ 	.short	0x0100
        /*01b6*/ 	.byte	0x04
	.zero		1


	//   ....[11]....
        /*01b8*/ 	.word	0x000006b0
        /*01bc*/ 	.word	0x000000ff
        /*01c0*/ 	.word	0x00000080
        /*01c4*/ 	.short	0x0100
        /*01c6*/ 	.byte	0x04
	.zero		1


	//   ....[12]....
        /*01c8*/ 	.word	0x000006c0
        /*01cc*/ 	.word	0x000000ff
        /*01d0*/ 	.word	0x00000030
        /*01d4*/ 	.short	0x0100
        /*01d6*/ 	.byte	0x04
	.zero		1


	//   ....[13]....
        /*01d8*/ 	.word	0x000006d0
        /*01dc*/ 	.word	0x000000ff
        /*01e0*/ 	.word	0x00000088
        /*01e4*/ 	.short	0x0100
        /*01e6*/ 	.byte	0x04
	.zero		1


	//   ....[14]....
        /*01e8*/ 	.word	0x000006e0
        /*01ec*/ 	.word	0x000000ff
        /*01f0*/ 	.word	0x00000038
        /*01f4*/ 	.short	0x0100
        /*01f6*/ 	.byte	0x04
	.zero		1


	//   ....[15]....
        /*01f8*/ 	.word	0x000006f0
        /*01fc*/ 	.word	0x000000ff
        /*0200*/ 	.word	0x00000090
        /*0204*/ 	.short	0x0100
        /*0206*/ 	.byte	0x04
	.zero		1


	//   ....[16]....
        /*0208*/ 	.word	0x00000700
        /*020c*/ 	.word	0x000000ff
        /*0210*/ 	.word	0x00000040
        /*0214*/ 	.short	0x0100
        /*0216*/ 	.byte	0x04
	.zero		1


	//   ....[17]....
        /*0218*/ 	.word	0x00000710
        /*021c*/ 	.word	0x000000ff
        /*0220*/ 	.word	0x00000098
        /*0224*/ 	.short	0x0100
        /*0226*/ 	.byte	0x04
	.zero		1


	//   ....[18]....
        /*0228*/ 	.word	0x00000720
        /*022c*/ 	.word	0x000000ff
        /*0230*/ 	.word	0x00000048
        /*0234*/ 	.short	0x0100
        /*0236*/ 	.byte	0x04
	.zero		1


	//   ....[19]....
        /*0238*/ 	.word	0x00000730
        /*023c*/ 	.word	0x000000ff
        /*0240*/ 	.word	0x000000a0
        /*0244*/ 	.short	0x0100
        /*0246*/ 	.byte	0x04
	.zero		1


	//   ....[20]....
        /*0248*/ 	.word	0x00000740
        /*024c*/ 	.word	0x000000ff
        /*0250*/ 	.word	0x00000050
        /*0254*/ 	.short	0x0100
        /*0256*/ 	.byte	0x04
	.zero		1


	//   ....[21]....
        /*0258*/ 	.word	0x00000750
        /*025c*/ 	.word	0x000000ff
        /*0260*/ 	.word	0x000000a8
        /*0264*/ 	.short	0x0100
        /*0266*/ 	.byte	0x04
	.zero		1


	//   ....[22]....
        /*0268*/ 	.word	0x00000890
        /*026c*/ 	.word	0x000000ff
        /*0270*/ 	.word	0x000000b0
        /*0274*/ 	.short	0x0100
        /*0276*/ 	.byte	0x04
	.zero		1


	//   ....[23]....
        /*0278*/ 	.word	0x000008a0
        /*027c*/ 	.word	0x000000ff
        /*0280*/ 	.word	0x000000c0
        /*0284*/ 	.short	0x0100
        /*0286*/ 	.byte	0x04
	.zero		1


	//   ....[24]....
        /*0288*/ 	.word	0x000008b0
        /*028c*/ 	.word	0x000000ff
        /*0290*/ 	.word	0x000000b8
        /*0294*/ 	.short	0x0100
        /*0296*/ 	.byte	0x04
	.zero		1


	//   ....[25]....
        /*0298*/ 	.word	0x000008c0
        /*029c*/ 	.word	0x000000ff
        /*02a0*/ 	.word	0x000000c8
        /*02a4*/ 	.short	0x0100
        /*02a6*/ 	.byte	0x04
	.zero		1


	//   ....[26]....
        /*02a8*/ 	.word	0x000009b0
        /*02ac*/ 	.word	0x000000ff
        /*02b0*/ 	.word	0x000000d0
        /*02b4*/ 	.short	0x0100
        /*02b6*/ 	.byte	0x06
	.zero		1


	//   ....[27]....
        /*02b8*/ 	.word	0x000009c0
        /*02bc*/ 	.word	0x000000ff
        /*02c0*/ 	.word	0x000000d8
        /*02c4*/ 	.short	0x0100
        /*02c6*/ 	.byte	0x06
	.zero		1


	//   ....[28]....
        /*02c8*/ 	.word	0x00000b00
        /*02cc*/ 	.word	0x000000ff
        /*02d0*/ 	.word	0x000000e0
        /*02d4*/ 	.short	0x0100
        /*02d6*/ 	.byte	0x06
	.zero		1


	//   ....[29]....
        /*02d8*/ 	.word	0x00000b10
        /*02dc*/ 	.word	0x000000ff
        /*02e0*/ 	.word	0x000000f0
        /*02e4*/ 	.short	0x0100
        /*02e6*/ 	.byte	0x06
	.zero		1


	//   ....[30]....
        /*02e8*/ 	.word	0x00000b20
        /*02ec*/ 	.word	0x000000ff
        /*02f0*/ 	.word	0x000000e8
        /*02f4*/ 	.short	0x0100
        /*02f6*/ 	.byte	0x06
	.zero		1


	//   ....[31]....
        /*02f8*/ 	.word	0x00000b30
        /*02fc*/ 	.word	0x000000ff
        /*0300*/ 	.word	0x000000f8
        /*0304*/ 	.short	0x0100
        /*0306*/ 	.byte	0x06
	.zero		1


	//   ....[32]....
        /*0308*/ 	.word	0x00000c60
        /*030c*/ 	.word	0x000000ff
        /*0310*/ 	.word	0x00000100
        /*0314*/ 	.short	0x0100
        /*0316*/ 	.byte	0x04
	.zero		1


	//   ....[33]....
        /*0318*/ 	.word	0x00000c70
        /*031c*/ 	.word	0x000000ff
        /*0320*/ 	.word	0x00000120
        /*0324*/ 	.short	0x0100
        /*0326*/ 	.byte	0x04
	.zero		1


	//   ....[34]....
        /*0328*/ 	.word	0x00000c80
        /*032c*/ 	.word	0x000000ff
        /*0330*/ 	.word	0x00000108
        /*0334*/ 	.short	0x0100
        /*0336*/ 	.byte	0x04
	.zero		1


	//   ....[35]....
        /*0338*/ 	.word	0x00000c90
        /*033c*/ 	.word	0x000000ff
        /*0340*/ 	.word	0x00000128
        /*0344*/ 	.short	0x0100
        /*0346*/ 	.byte	0x04
	.zero		1


	//   ....[36]....
        /*0348*/ 	.word	0x00000ca0
        /*034c*/ 	.word	0x000000ff
        /*0350*/ 	.word	0x00000110
        /*0354*/ 	.short	0x0100
        /*0356*/ 	.byte	0x04
	.zero		1


	//   ....[37]....
        /*0358*/ 	.word	0x00000cb0
        /*035c*/ 	.word	0x000000ff
        /*0360*/ 	.word	0x00000130
        /*0364*/ 	.short	0x0100
        /*0366*/ 	.byte	0x04
	.zero		1


	//   ....[38]....
        /*0368*/ 	.word	0x00000cc0
        /*036c*/ 	.word	0x000000ff
        /*0370*/ 	.word	0x00000118
        /*0374*/ 	.short	0x0100
        /*0376*/ 	.byte	0x04
	.zero		1


	//   ....[39]....
        /*0378*/ 	.word	0x00000cd0
        /*037c*/ 	.word	0x000000ff
        /*0380*/ 	.word	0x00000138
        /*0384*/ 	.short	0x0100
        /*0386*/ 	.byte	0x04
	.zero		1


	//   ....[40]....
        /*0388*/ 	.word	0x00000dc0
        /*038c*/ 	.word	0x000000ff
        /*0390*/ 	.word	0x00000140
        /*0394*/ 	.short	0x0100
        /*0396*/ 	.byte	0x04
	.zero		1


	//   ....[41]....
        /*0398*/ 	.word	0x00000dd0
        /*039c*/ 	.word	0x000000ff
        /*03a0*/ 	.word	0x00000150
        /*03a4*/ 	.short	0x0100
        /*03a6*/ 	.byte	0x04
	.zero		1


	//   ....[42]....
        /*03a8*/ 	.word	0x00000de0
        /*03ac*/ 	.word	0x000000ff
        /*03b0*/ 	.word	0x00000148
        /*03b4*/ 	.short	0x0100
        /*03b6*/ 	.byte	0x04
	.zero		1


	//   ....[43]....
        /*03b8*/ 	.word	0x00000df0
        /*03bc*/ 	.word	0x000000ff
        /*03c0*/ 	.word	0x00000158
        /*03c4*/ 	.short	0x0100
        /*03c6*/ 	.byte	0x04
	.zero		1


	//   ....[44]....
        /*03c8*/ 	.word	0x00001950
        /*03cc*/ 	.word	0x00000000
        /*03d0*/ 	.word	0x00000150
        /*03d4*/ 	.short	0x010a
        /*03d6*/ 	.byte	0xff
	.zero		1


	//   ....[45]....
        /*03d8*/ 	.word	0x00001980
        /*03dc*/ 	.word	0x00000000
        /*03e0*/ 	.word	0x00000140
        /*03e4*/ 	.short	0x0101
        /*03e6*/ 	.byte	0xff
	.zero		1


	//   ....[46]....
        /*03e8*/ 	.word	0x00001a30
        /*03ec*/ 	.word	0x000000ff
        /*03f0*/ 	.word	0x00000058
        /*03f4*/ 	.short	0x010a
        /*03f6*/ 	.byte	0x06
	.zero		1


	//   ....[47]....
        /*03f8*/ 	.word	0x00001ab0
        /*03fc*/ 	.word	0x000000ff
        /*0400*/ 	.word	0x00000058
        /*0404*/ 	.short	0x010a
        /*0406*/ 	.byte	0x21
	.zero		1


	//   ....[48]....
        /*0408*/ 	.word	0x00001c40
        /*040c*/ 	.word	0x000000ff
        /*0410*/ 	.word	0x00000058
        /*0414*/ 	.short	0x010a
        /*0416*/ 	.byte	0x06
	.zero		1


	//   ....[49]....
        /*0418*/ 	.word	0x00001d70
        /*041c*/ 	.word	0x000000ff
        /*0420*/ 	.word	0x000000d8
        /*0424*/ 	.short	0x0101
        /*0426*/ 	.byte	0x0f
	.zero		1


	//   ....[50]....
        /*0428*/ 	.word	0x00001d90
        /*042c*/ 	.word	0x000000ff
        /*0430*/ 	.word	0x00000058
        /*0434*/ 	.short	0x010a
        /*0436*/ 	.byte	0x06
	.zero		1


	//   ....[51]....
        /*0438*/ 	.word	0x00001e10
        /*043c*/ 	.word	0x000000ff
        /*0440*/ 	.word	0x00000058
        /*0444*/ 	.short	0x010a
        /*0446*/ 	.byte	0x09
	.zero		1


	//   ....[52]....
        /*0448*/ 	.word	0x00001fa0
        /*044c*/ 	.word	0x000000ff
        /*0450*/ 	.word	0x00000058
        /*0454*/ 	.short	0x010a
        /*0456*/ 	.byte	0x07
	.zero		1


	//   ....[53]....
        /*0458*/ 	.word	0x000020e0
        /*045c*/ 	.word	0x00000003
        /*0460*/ 	.word	0x000000e0
        /*0464*/ 	.short	0x010a
        /*0466*/ 	.byte	0xff
	.zero		1


	//   ....[54]....
        /*0468*/ 	.word	0x00002230
        /*046c*/ 	.word	0x00000000
        /*0470*/ 	.word	0x00000000
        /*0474*/ 	.short	0x0101
        /*0476*/ 	.byte	0xff
	.zero		1


	//   ....[55]....
        /*0478*/ 	.word	0x000027d0
        /*047c*/ 	.word	0x000000ff
        /*0480*/ 	.word	0x00000000
        /*0484*/ 	.short	0x010a
        /*0486*/ 	.byte	0x04
	.zero		1


	//   ....[56]....
        /*0488*/ 	.word	0x00002860
        /*048c*/ 	.word	0x000000ff
        /*0490*/ 	.word	0x00000000
        /*0494*/ 	.short	0x010a
        /*0496*/ 	.byte	0x05
	.zero		1


	//   ....[57]....
        /*0498*/ 	.word	0x000028f0
        /*049c*/ 	.word	0x000000ff
        /*04a0*/ 	.word	0x00000000
        /*04a4*/ 	.short	0x010a
        /*04a6*/ 	.byte	0x05
	.zero		1


	//   ....[58]....
        /*04a8*/ 	.word	0x00002980
        /*04ac*/ 	.word	0x000000ff
        /*04b0*/ 	.word	0x00000000
        /*04b4*/ 	.short	0x010a
        /*04b6*/ 	.byte	0x05
	.zero		1


	//   ....[59]....
        /*04b8*/ 	.word	0x00002a10
        /*04bc*/ 	.word	0x000000ff
        /*04c0*/ 	.word	0x00000000
        /*04c4*/ 	.short	0x010a
        /*04c6*/ 	.byte	0x05
	.zero		1


	//   ....[60]....
        /*04c8*/ 	.word	0x00002aa0
        /*04cc*/ 	.word	0x000000ff
        /*04d0*/ 	.word	0x00000000
        /*04d4*/ 	.short	0x010a
        /*04d6*/ 	.byte	0x05
	.zero		1


	//   ....[61]....
        /*04d8*/ 	.word	0x00002b30
        /*04dc*/ 	.word	0x000000ff
        /*04e0*/ 	.word	0x00000000
        /*04e4*/ 	.short	0x010a
        /*04e6*/ 	.byte	0x05
	.zero		1


	//   ....[62]....
        /*04e8*/ 	.word	0x00002bc0
        /*04ec*/ 	.word	0x000000ff
        /*04f0*/ 	.word	0x00000000
        /*04f4*/ 	.short	0x010a
        /*04f6*/ 	.byte	0x05
	.zero		1


	//   ....[63]....
        /*04f8*/ 	.word	0x00002c50
        /*04fc*/ 	.word	0x000000ff
        /*0500*/ 	.word	0x00000000
        /*0504*/ 	.short	0x010a
        /*0506*/ 	.byte	0x05
	.zero		1


	//   ....[64]....
        /*0508*/ 	.word	0x00002ce0
        /*050c*/ 	.word	0x000000ff
        /*0510*/ 	.word	0x00000000
        /*0514*/ 	.short	0x010a
        /*0516*/ 	.byte	0x05
	.zero		1


	//   ....[65]....
        /*0518*/ 	.word	0x00002d80
        /*051c*/ 	.word	0x00000000
        /*0520*/ 	.word	0x00000000
        /*0524*/ 	.short	0x010a
        /*0526*/ 	.byte	0xff
	.zero		1


	//   ....[66]....
        /*0528*/ 	.word	0x00002ea0
        /*052c*/ 	.word	0x00000002
        /*0530*/ 	.word	0x00000140
        /*0534*/ 	.short	0x010a
        /*0536*/ 	.byte	0xff
	.zero		1


	//   ....[67]....
        /*0538*/ 	.word	0x00002f10
        /*053c*/ 	.word	0x00000002
        /*0540*/ 	.word	0x00000000
        /*0544*/ 	.short	0x0101
        /*0546*/ 	.byte	0xff
	.zero		1


	//   ....[68]....
        /*0548*/ 	.word	0x00002f30
        /*054c*/ 	.word	0x000000ff
        /*0550*/ 	.word	0x000000f0
        /*0554*/ 	.short	0x010a
        /*0556*/ 	.byte	0x04
	.zero		1


	//   ....[69]....
        /*0558*/ 	.word	0x00003050
        /*055c*/ 	.word	0x00000002
        /*0560*/ 	.word	0x000000e0
        /*0564*/ 	.short	0x010a
        /*0566*/ 	.byte	0xff
	.zero		1


	//   ....[70]....
        /*0568*/ 	.word	0x00003150
        /*056c*/ 	.word	0x00000002
        /*0570*/ 	.word	0x00000000
        /*0574*/ 	.short	0x0101
        /*0576*/ 	.byte	0xff
	.zero		1


	//   ....[71]....
        /*0578*/ 	.word	0x000031e0
        /*057c*/ 	.word	0x000000ff
        /*0580*/ 	.word	0x000000f0
        /*0584*/ 	.short	0x0106
        /*0586*/ 	.byte	0x04
	.zero		1


	//   ....[72]....
        /*0588*/ 	.word	0x00003200
        /*058c*/ 	.word	0x000000ff
        /*0590*/ 	.word	0x000000f0
        /*0594*/ 	.short	0x010a
        /*0596*/ 	.byte	0x04
	.zero		1


	//   ....[73]....
        /*0598*/ 	.word	0x00003290
        /*059c*/ 	.word	0x000000ff
        /*05a0*/ 	.word	0x000000f0
        /*05a4*/ 	.short	0x0106
        /*05a6*/ 	.byte	0x06
	.zero		1


	//   ....[74]....
        /*05a8*/ 	.word	0x000032d0
        /*05ac*/ 	.word	0x00000000
        /*05b0*/ 	.word	0x000000f0
        /*05b4*/ 	.short	0x010a
        /*05b6*/ 	.byte	0xff
	.zero		1


	//   ....[75]....
        /*05b8*/ 	.word	0x00003820
        /*05bc*/ 	.word	0x00000000
        /*05c0*/ 	.word	0x000000e0
        /*05c4*/ 	.short	0x010a
        /*05c6*/ 	.byte	0xff
	.zero		1


	//   ....[76]....
        /*05c8*/ 	.word	0x00003920
        /*05cc*/ 	.word	0x00000003
        /*05d0*/ 	.word	0x00000000
        /*05d4*/ 	.short	0x0101
        /*05d6*/ 	.byte	0xff
	.zero		1


	//   ....[77]....
        /*05d8*/ 	.word	0x00003930
        /*05dc*/ 	.word	0x000000ff
        /*05e0*/ 	.word	0x00000000
        /*05e4*/ 	.short	0x010a
        /*05e6*/ 	.byte	0x05
	.zero		1


	//   ....[78]....
        /*05e8*/ 	.word	0x000039b0
        /*05ec*/ 	.word	0x000000ff
        /*05f0*/ 	.word	0x00000120
        /*05f4*/ 	.short	0x010a
        /*05f6*/ 	.byte	0x1f
	.zero		1


	//   ....[79]....
        /*05f8*/ 	.word	0x00003a80
        /*05fc*/ 	.word	0x000000ff
        /*0600*/ 	.word	0x00000000
        /*0604*/ 	.short	0x010a
        /*0606*/ 	.byte	0x07
	.zero		1


	//   ....[80]....
        /*0608*/ 	.word	0x00003bc0
        /*060c*/ 	.word	0x000000ff
        /*0610*/ 	.word	0x00000000
        /*0614*/ 	.short	0x010a
        /*0616*/ 	.byte	0x06
	.zero		1


	//   ....[81]....
        /*0618*/ 	.word	0x00003e50
        /*061c*/ 	.word	0x000000ff
        /*0620*/ 	.word	0x00000000
        /*0624*/ 	.short	0x010a
        /*0626*/ 	.byte	0x04
	.zero		1


	//   ....[82]....
        /*0628*/ 	.word	0x00003ee0
        /*062c*/ 	.word	0x000000ff
        /*0630*/ 	.word	0x00000000
        /*0634*/ 	.short	0x010a
        /*0636*/ 	.byte	0x05
	.zero		1


	//   ....[83]....
        /*0638*/ 	.word	0x00003f70
        /*063c*/ 	.word	0x000000ff
        /*0640*/ 	.word	0x00000000
        /*0644*/ 	.short	0x010a
        /*0646*/ 	.byte	0x05
	.zero		1


	//   ....[84]....
        /*0648*/ 	.word	0x00004000
        /*064c*/ 	.word	0x000000ff
        /*0650*/ 	.word	0x00000000
        /*0654*/ 	.short	0x010a
        /*0656*/ 	.byte	0x04
	.zero		1


	//   ....[85]....
        /*0658*/ 	.word	0x000044e0
        /*065c*/ 	.word	0x00000003
        /*0660*/ 	.word	0x000000e0
        /*0664*/ 	.short	0x010a
        /*0666*/ 	.byte	0xff
	.zero		1


	//   ....[86]....
        /*0668*/ 	.word	0x00004650
        /*066c*/ 	.word	0x00000000
        /*0670*/ 	.word	0x00000000
        /*0674*/ 	.short	0x0101
        /*0676*/ 	.byte	0xff
	.zero		1


	//   ....[87]....
        /*0678*/ 	.word	0x00004b00
        /*067c*/ 	.word	0x000000ff
        /*0680*/ 	.word	0x000000d8
        /*0684*/ 	.short	0x010a
        /*0686*/ 	.byte	0x06
	.zero		1


	//   ....[88]....
        /*0688*/ 	.word	0x00004cd0
        /*068c*/ 	.word	0x000000ff
        /*0690*/ 	.word	0x000000c0
        /*0694*/ 	.short	0x010a
        /*0696*/ 	.byte	0x07
	.zero		1


	//   ....[89]....
        /*0698*/ 	.word	0x00005090
        /*069c*/ 	.word	0x000000ff
        /*06a0*/ 	.word	0x000000b0
        /*06a4*/ 	.short	0x010b
        /*06a6*/ 	.byte	0x07
	.zero		1


	//   ....[90]....
        /*06a8*/ 	.word	0x000050a0
        /*06ac*/ 	.word	0x000000ff
        /*06b0*/ 	.word	0x00000000
        /*06b4*/ 	.short	0x0101
        /*06b6*/ 	.byte	0x04
	.zero		1


	//   ....[91]....
        /*06b8*/ 	.word	0x000050f0
        /*06bc*/ 	.word	0x000000ff
        /*06c0*/ 	.word	0x00000000
        /*06c4*/ 	.short	0x010a
        /*06c6*/ 	.byte	0x04
	.zero		1


	//   ....[92]....
        /*06c8*/ 	.word	0x00005190
        /*06cc*/ 	.word	0x00000000
        /*06d0*/ 	.word	0x00000000
        /*06d4*/ 	.short	0x010a
        /*06d6*/ 	.byte	0xff
	.zero		1


	//   ....[93]....
        /*06d8*/ 	.word	0x000054a0
        /*06dc*/ 	.word	0x00000008
        /*06e0*/ 	.word	0x000000e0
        /*06e4*/ 	.short	0x010a
        /*06e6*/ 	.byte	0xff
	.zero		1


	//   ....[94]....
        /*06e8*/ 	.word	0x00005620
        /*06ec*/ 	.word	0x00000000
        /*06f0*/ 	.word	0x00000000
        /*06f4*/ 	.short	0x0101
        /*06f6*/ 	.byte	0xff
	.zero		1


	//   ....[95]....
        /*06f8*/ 	.word	0x000060a0
        /*06fc*/ 	.word	0x00000000
        /*0700*/ 	.word	0x000000b0
        /*0704*/ 	.short	0x010a
        /*0706*/ 	.byte	0xff
	.zero		1


	//   ....[96]....
        /*0708*/ 	.word	0x000060c0
        /*070c*/ 	.word	0x00000011
        /*0710*/ 	.word	0x00000100
        /*0714*/ 	.short	0x010a
        /*0716*/ 	.byte	0xff
	.zero		1


	//   ....[97]....
        /*0718*/ 	.word	0x000061c0
        /*071c*/ 	.word	0x00000000
        /*0720*/ 	.word	0x000000b0
        /*0724*/ 	.short	0x010a
        /*0726*/ 	.byte	0xff
	.zero		1


	//   ....[98]....
        /*0728*/ 	.word	0x000063d0
        /*072c*/ 	.word	0x00000011
        /*0730*/ 	.word	0x00000100
        /*0734*/ 	.short	0x010a
        /*0736*/ 	.byte	0xff
	.zero		1


	//   ....[99]....
        /*0738*/ 	.word	0x00007030
        /*073c*/ 	.word	0x000000ff
        /*0740*/ 	.word	0x00000000
        /*0744*/ 	.short	0x0101
        /*0746*/ 	.byte	0x04
	.zero		1


	//   ....[100]....
        /*0748*/ 	.word	0x00007820
        /*074c*/ 	.word	0x00000000
        /*0750*/ 	.word	0x00000000
        /*0754*/ 	.short	0x0101
        /*0756*/ 	.byte	0xff
	.zero		1


	//   ....[101]....
        /*0758*/ 	.word	0x00007ac0
        /*075c*/ 	.word	0x00000000
        /*0760*/ 	.word	0x00000150
        /*0764*/ 	.short	0x010a
        /*0766*/ 	.byte	0xff
	.zero		1


	//   ....[102]....
        /*0768*/ 	.word	0x00007b20
        /*076c*/ 	.word	0x00000000
        /*0770*/ 	.word	0x00000058
        /*0774*/ 	.short	0x010a
        /*0776*/ 	.byte	0xff
	.zero		1


	//   ....[103]....
        /*0778*/ 	.word	0x00007b80
        /*077c*/ 	.word	0x00000000
        /*0780*/ 	.word	0x00000058
        /*0784*/ 	.short	0x010a
        /*0786*/ 	.byte	0xff
	.zero		1


	//   ....[104]....
        /*0788*/ 	.word	0x00007bd0
        /*078c*/ 	.word	0x00000003
        /*0790*/ 	.word	0x000000e0
        /*0794*/ 	.short	0x010a
        /*0796*/ 	.byte	0xff
	.zero		1


	//   ....[105]....
        /*0798*/ 	.word	0x00007c30
        /*079c*/ 	.word	0x00000000
        /*07a0*/ 	.word	0x00000000
        /*07a4*/ 	.short	0x010a
        /*07a6*/ 	.byte	0xff
	.zero		1


	//   ....[106]....
        /*07a8*/ 	.word	0x00007c90
        /*07ac*/ 	.word	0x00000000
        /*07b0*/ 	.word	0x00000000
        /*07b4*/ 	.short	0x010a
        /*07b6*/ 	.byte	0xff
	.zero		1


	//   ....[107]....
        /*07b8*/ 	.word	0x00007cf0
        /*07bc*/ 	.word	0x00000000
        /*07c0*/ 	.word	0x00000000
        /*07c4*/ 	.short	0x010a
        /*07c6*/ 	.byte	0xff
	.zero		1


	//   ....[108]....
        /*07c8*/ 	.word	0x00007d50
        /*07cc*/ 	.word	0x00000000
        /*07d0*/ 	.word	0x00000000
        /*07d4*/ 	.short	0x010a
        /*07d6*/ 	.byte	0xff
	.zero		1


	//   ....[109]....
        /*07d8*/ 	.word	0x00007db0
        /*07dc*/ 	.word	0x00000000
        /*07e0*/ 	.word	0x00000000
        /*07e4*/ 	.short	0x010a
        /*07e6*/ 	.byte	0xff
	.zero		1


	//   ....[110]....
        /*07e8*/ 	.word	0x00007e10
        /*07ec*/ 	.word	0x00000000
        /*07f0*/ 	.word	0x00000000
        /*07f4*/ 	.short	0x010a
        /*07f6*/ 	.byte	0xff
	.zero		1


	//   ....[111]....
        /*07f8*/ 	.word	0x00007e70
        /*07fc*/ 	.word	0x00000000
        /*0800*/ 	.word	0x00000000
        /*0804*/ 	.short	0x010a
        /*0806*/ 	.byte	0xff
	.zero		1


	//   ....[112]....
        /*0808*/ 	.word	0x00007ed0
        /*080c*/ 	.word	0x00000000
        /*0810*/ 	.word	0x00000000
        /*0814*/ 	.short	0x010a
        /*0816*/ 	.byte	0xff
	.zero		1


	//   ....[113]....
        /*0818*/ 	.word	0x00007f30
        /*081c*/ 	.word	0x00000000
        /*0820*/ 	.word	0x00000000
        /*0824*/ 	.short	0x010a
        /*0826*/ 	.byte	0xff
	.zero		1


	//   ....[114]....
        /*0828*/ 	.word	0x00007f90
        /*082c*/ 	.word	0x00000000
        /*0830*/ 	.word	0x00000000
        /*0834*/ 	.short	0x010a
        /*0836*/ 	.byte	0xff
	.zero		1


	//   ....[115]....
        /*0838*/ 	.word	0x00007fe0
        /*083c*/ 	.word	0x00000002
        /*0840*/ 	.word	0x00000140
        /*0844*/ 	.short	0x010a
        /*0846*/ 	.byte	0xff
	.zero		1


	//   ....[116]....
        /*0848*/ 	.word	0x00008040
        /*084c*/ 	.word	0x00000002
        /*0850*/ 	.word	0x000000f0
        /*0854*/ 	.short	0x010a
        /*0856*/ 	.byte	0xff
	.zero		1


	//   ....[117]....
        /*0858*/ 	.word	0x00008090
        /*085c*/ 	.word	0x00000002
        /*0860*/ 	.word	0x000000e0
        /*0864*/ 	.short	0x010a
        /*0866*/ 	.byte	0xff
	.zero		1


	//   ....[118]....
        /*0868*/ 	.word	0x000080f0
        /*086c*/ 	.word	0x00000000
        /*0870*/ 	.word	0x000000f0
        /*0874*/ 	.short	0x010a
        /*0876*/ 	.byte	0xff
	.zero		1


	//   ....[119]....
        /*0878*/ 	.word	0x00008140
        /*087c*/ 	.word	0x00000000
        /*0880*/ 	.word	0x000000e0
        /*0884*/ 	.short	0x010a
        /*0886*/ 	.byte	0xff
	.zero		1


	//   ....[120]....
        /*0888*/ 	.word	0x000081a0
        /*088c*/ 	.word	0x00000002
        /*0890*/ 	.word	0x00000120
        /*0894*/ 	.short	0x010a
        /*0896*/ 	.byte	0xff
	.zero		1


	//   ....[121]....
        /*0898*/ 	.word	0x00008200
        /*089c*/ 	.word	0x00000000
        /*08a0*/ 	.word	0x00000000
        /*08a4*/ 	.short	0x010a
        /*08a6*/ 	.byte	0xff
	.zero		1


	//   ....[122]....
        /*08a8*/ 	.word	0x00008260
        /*08ac*/ 	.word	0x00000000
        /*08b0*/ 	.word	0x00000000
        /*08b4*/ 	.short	0x010a
        /*08b6*/ 	.byte	0xff
	.zero		1


	//   ....[123]....
        /*08b8*/ 	.word	0x000082c0
        /*08bc*/ 	.word	0x00000000
        /*08c0*/ 	.word	0x00000000
        /*08c4*/ 	.short	0x010a
        /*08c6*/ 	.byte	0xff
	.zero		1


	//   ....[124]....
        /*08c8*/ 	.word	0x00008320
        /*08cc*/ 	.word	0x00000000
        /*08d0*/ 	.word	0x00000000
        /*08d4*/ 	.short	0x010a
        /*08d6*/ 	.byte	0xff
	.zero		1


	//   ....[125]....
        /*08d8*/ 	.word	0x00008380
        /*08dc*/ 	.word	0x00000000
        /*08e0*/ 	.word	0x00000000
        /*08e4*/ 	.short	0x010a
        /*08e6*/ 	.byte	0xff
	.zero		1


	//   ....[126]....
        /*08e8*/ 	.word	0x000083d0
        /*08ec*/ 	.word	0x00000003
        /*08f0*/ 	.word	0x000000e0
        /*08f4*/ 	.short	0x010a
        /*08f6*/ 	.byte	0xff
	.zero		1


	//   ....[127]....
        /*08f8*/ 	.word	0x00008430
        /*08fc*/ 	.word	0x00000000
        /*0900*/ 	.word	0x000000d8
        /*0904*/ 	.short	0x010a
        /*0906*/ 	.byte	0xff
	.zero		1


	//   ....[128]....
        /*0908*/ 	.word	0x00008490
        /*090c*/ 	.word	0x00000002
        /*0910*/ 	.word	0x000000c0
        /*0914*/ 	.short	0x010a
        /*0916*/ 	.byte	0xff
	.zero		1


	//   ....[129]....
        /*0918*/ 	.word	0x000084f0
        /*091c*/ 	.word	0x00000000
        /*0920*/ 	.word	0x00000000
        /*0924*/ 	.short	0x010a
        /*0926*/ 	.byte	0xff
	.zero		1


	//   ....[130]....
        /*0928*/ 	.word	0x00008540
        /*092c*/ 	.word	0x00000008
        /*0930*/ 	.word	0x000000e0
        /*0934*/ 	.short	0x010a
        /*0936*/ 	.byte	0xff
	.zero		1


	//   ....[131]....
        /*0938*/ 	.word	0x00008590
        /*093c*/ 	.word	0x00000000
        /*0940*/ 	.word	0x000000b0
        /*0944*/ 	.short	0x010a
        /*0946*/ 	.byte	0xff
	.zero		1


	//   ....[132]....
        /*0948*/ 	.word	0x000085e0
        /*094c*/ 	.word	0x00000011
        /*0950*/ 	.word	0x00000100
        /*0954*/ 	.short	0x010a
        /*0956*/ 	.byte	0xff
	.zero		1


	//----- nvinfo : EIATTR_NUM_MBARRIERS
	.align		4
.L_47:
        /*0958*/ 	.byte	0x03, 0x38
        /*095a*/ 	.short	0x002c


	//----- nvinfo : EIATTR_EXIT_INSTR_OFFSETS
	.align		4
        /*095c*/ 	.byte	0x04, 0x1c
        /*095e*/ 	.short	(.L_49 - .L_48)


	//   ....[0]....
.L_48:
        /*0960*/ 	.word	0x00002db0


	//   ....[1]....
        /*0964*/ 	.word	0x000032a0


	//   ....[2]....
        /*0968*/ 	.word	0x00003300


	//   ....[3]....
        /*096c*/ 	.word	0x00004260


	//   ....[4]....
        /*0970*/ 	.word	0x000051c0


	//   ....[5]....
        /*0974*/ 	.word	0x00005200


	//   ....[6]....
        /*0978*/ 	.word	0x000079d0


	//   ....[7]....
        /*097c*/ 	.word	0x00007a50


	//   ....[8]....
        /*0980*/ 	.word	0x00007a80


	//   ....[9]....
        /*0984*/ 	.word	0x00007ab0


	//----- nvinfo : EIATTR_MAX_THREADS
	.align		4
.L_49:
        /*0988*/ 	.byte	0x04, 0x05
        /*098a*/ 	.short	(.L_51 - .L_50)
.L_50:
        /*098c*/ 	.word	0x00000100
        /*0990*/ 	.word	0x00000001
        /*0994*/ 	.word	0x00000001


	//----- nvinfo : EIATTR_CRS_STACK_SIZE
	.align		4
.L_51:
        /*0998*/ 	.byte	0x04, 0x1e
        /*099a*/ 	.short	(.L_53 - .L_52)
.L_52:
        /*099c*/ 	.word	0x00000000


	//----- nvinfo : EIATTR_CBANK_PARAM_SIZE
	.align		4
.L_53:
        /*09a0*/ 	.byte	0x03, 0x19
        /*09a2*/ 	.short	0x0800


	//----- nvinfo : EIATTR_PARAM_CBANK
	.align		4
        /*09a4*/ 	.byte	0x04, 0x0a
        /*09a6*/ 	.short	(.L_55 - .L_54)
	.align		4
.L_54:
        /*09a8*/ 	.word	index@(.nv.constant0._ZN7cutlass13device_kernelINS_4gemm6kernel13GemmUniversalIN4cute5tupleIJiiiiEEENS1_10collective13CollectiveMmaINS1_35MainloopSm100TmaUmmaWarpSpecializedILi11ELi2ELi4ENS5_IJNS4_1CILi2EEENSA_ILi1EEESC_EEEEENS5_IJNSA_ILi64EEENSA_ILi80EEESF_EEENS_10bfloat16_tENS5_IJlSC_lEEESI_SJ_NS4_8TiledMMAINS4_8MMA_AtomIJNS4_20SM100_MMA_F16BF16_SSISI_SI_fLi64ELi80ELNS4_4UMMA5MajorE0ELSO_0ELNSN_7ScaleInE0ELSP_0EEEEEENS4_6LayoutINS5_IJSC_SC_SC_EEENS5_IJNSA_ILi0EEESU_SU_EEEEENS5_IJNS4_10UnderscoreESX_SX_EEEEENS4_13SM90_TMA_LOADENS4_14ComposedLayoutINS4_7SwizzleILi3ELi4ELi3EEENS4_18smem_ptr_flag_bitsILi16EEENSS_INS5_IJNSA_ILi8EEESF_EEENS5_IJSF_SC_EEEEEEEvNS4_8identityENS4_23SM90_TMA_LOAD_MULTICASTES1A_vS1B_EENS_8epilogue10collective18CollectiveEpilogueINS1E_23Sm100TmaWarpSpecializedILi2ELi1ELi40ELb1ELb0EEEJSH_NS5_IJNSS_ISF_SC_EENSS_ISG_SC_EEEEESI_SJ_SI_SJ_NS1E_6fusion15FusionCallbacksIS1I_NS1M_17LinearCombinationISI_fSI_fLNS_15FloatRoundStyleE2EEESH_S1L_JEEENS4_5SM1004TMEM4LOAD26SM100_TMEM_LOAD_16dp256b2xES10_NS11_INS12_ILi1ELi4ELi3EEES15_NSS_INS5_IJS16_NSA_ILi16EEEEEENS5_IJS1X_SC_EEEEEEENS4_17SM75_U32x4_LDSM_NENS4_14SM90_TMA_STOREES21_NS4_17SM90_U32x4_STSM_NENS4_39AutoVectorizingCopyWithAssumedAlignmentILi128EEEEEEvvEEEEvNT_6ParamsE)
        /*09ac*/ 	.short	0x0380
        /*09ae*/ 	.short	0x0800


	//----- nvinfo : EIATTR_SW_WAR
	.align		4
.L_55:
        /*09b0*/ 	.byte	0x04, 0x36
        /*09b2*/ 	.short	(.L_57 - .L_56)
.L_56:
        /*09b4*/ 	.word	0x00000008
.L_57:


//--------------------- .nv.callgraph             --------------------------
	.section	.nv.callgraph,"",@"SHT_CUDA_CALLGRAPH"
	.align	4
	.sectionentsize	8
	.align		4
        /*0000*/ 	.word	0x00000000
	.align		4
        /*0004*/ 	.word	0xffffffff
	.align		4
        /*0008*/ 	.word	index@(_ZN7cutlass13device_kernelINS_4gemm6kernel13GemmUniversalIN4cute5tupleIJiiiiEEENS1_10collective13CollectiveMmaINS1_35MainloopSm100TmaUmmaWarpSpecializedILi11ELi2ELi4ENS5_IJNS4_1CILi2EEENSA_ILi1EEESC_EEEEENS5_IJNSA_ILi64EEENSA_ILi80EEESF_EEENS_10bfloat16_tENS5_IJlSC_lEEESI_SJ_NS4_8TiledMMAINS4_8MMA_AtomIJNS4_20SM100_MMA_F16BF16_SSISI_SI_fLi64ELi80ELNS4_4UMMA5MajorE0ELSO_0ELNSN_7ScaleInE0ELSP_0EEEEEENS4_6LayoutINS5_IJSC_SC_SC_EEENS5_IJNSA_ILi0EEESU_SU_EEEEENS5_IJNS4_10UnderscoreESX_SX_EEEEENS4_13SM90_TMA_LOADENS4_14ComposedLayoutINS4_7SwizzleILi3ELi4ELi3EEENS4_18smem_ptr_flag_bitsILi16EEENSS_INS5_IJNSA_ILi8EEESF_EEENS5_IJSF_SC_EEEEEEEvNS4_8identityENS4_23SM90_TMA_LOAD_MULTICASTES1A_vS1B_EENS_8epilogue10collective18CollectiveEpilogueINS1E_23Sm100TmaWarpSpecializedILi2ELi1ELi40ELb1ELb0EEEJSH_NS5_IJNSS_ISF_SC_EENSS_ISG_SC_EEEEESI_SJ_SI_SJ_NS1E_6fusion15FusionCallbacksIS1I_NS1M_17LinearCombinationISI_fSI_fLNS_15FloatRoundStyleE2EEESH_S1L_JEEENS4_5SM1004TMEM4LOAD26SM100_TMEM_LOAD_16dp256b2xES10_NS11_INS12_ILi1ELi4ELi3EEES15_NSS_INS5_IJS16_NSA_ILi16EEEEEENS5_IJS1X_SC_EEEEEEENS4_17SM75_U32x4_LDSM_NENS4_14SM90_TMA_STOREES21_NS4_17SM90_U32x4_STSM_NENS4_39AutoVectorizingCopyWithAssumedAlignmentILi128EEEEEEvvEEEEvNT_6ParamsE)
	.align		4
        /*000c*/ 	.word	index@(__assertfail)
	.align		4
        /*0010*/ 	.word	0x00000000
	.align		4
        /*0014*/ 	.word	0xfffffffe
	.align		4
        /*0018*/ 	.word	0x00000000
	.align		4
        /*001c*/ 	.word	0xfffffffd
	.align		4
        /*0020*/ 	.word	0x00000000
	.align		4
        /*0024*/ 	.word	0xfffffffc


//--------------------- .nv.constant4             --------------------------
	.section	.nv.constant4,"a",@progbits
	.align	8
	.align		8
.nv.constant4:
        /*0000*/ 	.dword	__assertfail
	.align		8
        /*0008*/ 	.dword	__unnamed_1
	.align		8
        /*0010*/ 	.dword	__unnamed_2
	.align		8
        /*0018*/ 	.dword	_ZN40_INTERNAL_55e0c108_4_k_cu_4270c51a_146994cuda3std3__45__cpo5beginE
	.align		8
        /*0020*/ 	.dword	_ZN40_INTERNAL_55e0c108_4_k_cu_4270c51a_146994cuda3std3__45__cpo3endE
	.align		8
        /*0028*/ 	.dword	_ZN40_INTERNAL_55e0c108_4_k_cu_4270c51a_146994cuda3std3__45__cpo6cbeginE
	.align		8
        /*0030*/ 	.dword	_ZN40_INTERNAL_55e0c108_4_k_cu_4270c51a_146994cuda3std3__45__cpo4cendE
	.align		8
        /*0038*/ 	.dword	_ZN40_INTERNAL_55e0c108_4_k_cu_4270c51a_146994cuda3std3__442_GLOBAL__N__55e0c108_4_k_cu_4270c51a_146996ignoreE
	.align		8
        /*0040*/ 	.dword	_ZN40_INTERNAL_55e0c108_4_k_cu_4270c51a_146994cuda3std3__419piecewise_constructE
	.align		8
        /*0048*/ 	.dword	_ZN40_INTERNAL_55e0c108_4_k_cu_4270c51a_146994cuda3std3__48in_placeE
	.align		8
        /*0050*/ 	.dword	_ZN40_INTERNAL_55e0c108_4_k_cu_4270c51a_146994cuda3std6ranges3__45__cpo4swapE
	.align		8
        /*0058*/ 	.dword	_ZN40_INTERNAL_55e0c108_4_k_cu_4270c51a_146994cuda3std6ranges3__45__cpo9iter_moveE
	.align		8
        /*0060*/ 	.dword	_ZN40_INTERNAL_55e0c108_4_k_cu_4270c51a_146994cute7productE
	.align		8
        /*0068*/ 	.dword	_ZN40_INTERNAL_55e0c108_4_k_cu_4270c51a_146994cute1_E
	.align		8
        /*0070*/ 	.dword	$str$25
	.align		8
        /*0078*/ 	.dword	$str$26
	.align		8
        /*0080*/ 	.dword	$str$27
	.align		8
        /*0088*/ 	.dword	$str$28


//--------------------- .text._ZN7cutlass13device_kernelINS_4gemm6kernel13GemmUniversalIN4cute5tupleIJiiiiEEENS1_10collective13CollectiveMmaINS1_35MainloopSm100TmaUmmaWarpSpecializedILi11ELi2ELi4ENS5_IJNS4_1CILi2EEENSA_ILi1EEESC_EEEEENS5_IJNSA_ILi64EEENSA_ILi80EEESF_EEENS_10bfloat16_tENS5_IJlSC_lEEESI_SJ_NS4_8TiledMMAINS4_8MMA_AtomIJNS4_20SM100_MMA_F16BF16_SSISI_SI_fLi64ELi80ELNS4_4UMMA5MajorE0ELSO_0ELNSN_7ScaleInE0ELSP_0EEEEEENS4_6LayoutINS5_IJSC_SC_SC_EEENS5_IJNSA_ILi0EEESU_SU_EEEEENS5_IJNS4_10UnderscoreESX_SX_EEEEENS4_13SM90_TMA_LOADENS4_14ComposedLayoutINS4_7SwizzleILi3ELi4ELi3EEENS4_18smem_ptr_flag_bitsILi16EEENSS_INS5_IJNSA_ILi8EEESF_EEENS5_IJSF_SC_EEEEEEEvNS4_8identityENS4_23SM90_TMA_LOAD_MULTICASTES1A_vS1B_EENS_8epilogue10collective18CollectiveEpilogueINS1E_23Sm100TmaWarpSpecializedILi2ELi1ELi40ELb1ELb0EEEJSH_NS5_IJNSS_ISF_SC_EENSS_ISG_SC_EEEEESI_SJ_SI_SJ_NS1E_6fusion15FusionCallbacksIS1I_NS1M_17LinearCombinationISI_fSI_fLNS_15FloatRoundStyleE2EEESH_S1L_JEEENS4_5SM1004TMEM4LOAD26SM100_TMEM_LOAD_16dp256b2xES10_NS11_INS12_ILi1ELi4ELi3EEES15_NSS_INS5_IJS16_NSA_ILi16EEEEEENS5_IJS1X_SC_EEEEEEENS4_17SM75_U32x4_LDSM_NENS4_14SM90_TMA_STOREES21_NS4_17SM90_U32x4_STSM_NENS4_39AutoVectorizingCopyWithAssumedAlignmentILi128EEEEEEvvEEEEvNT_6ParamsE --------------------------
	.section	.text._ZN7cutlass13device_kernelINS_4gemm6kernel13GemmUniversalIN4cute5tupleIJiiiiEEENS1_10collective13CollectiveMmaINS1_35MainloopSm100TmaUmmaWarpSpecializedILi11ELi2ELi4ENS5_IJNS4_1CILi2EEENSA_ILi1EEESC_EEEEENS5_IJNSA_ILi64EEENSA_ILi80EEESF_EEENS_10bfloat16_tENS5_IJlSC_lEEESI_SJ_NS4_8TiledMMAINS4_8MMA_AtomIJNS4_20SM100_MMA_F16BF16_SSISI_SI_fLi64ELi80ELNS4_4UMMA5MajorE0ELSO_0ELNSN_7ScaleInE0ELSP_0EEEEEENS4_6LayoutINS5_IJSC_SC_SC_EEENS5_IJNSA_ILi0EEESU_SU_EEEEENS5_IJNS4_10UnderscoreESX_SX_EEEEENS4_13SM90_TMA_LOADENS4_14ComposedLayoutINS4_7SwizzleILi3ELi4ELi3EEENS4_18smem_ptr_flag_bitsILi16EEENSS_INS5_IJNSA_ILi8EEESF_EEENS5_IJSF_SC_EEEEEEEvNS4_8identityENS4_23SM90_TMA_LOAD_MULTICASTES1A_vS1B_EENS_8epilogue10collective18CollectiveEpilogueINS1E_23Sm100TmaWarpSpecializedILi2ELi1ELi40ELb1ELb0EEEJSH_NS5_IJNSS_ISF_SC_EENSS_ISG_SC_EEEEESI_SJ_SI_SJ_NS1E_6fusion15FusionCallbacksIS1I_NS1M_17LinearCombinationISI_fSI_fLNS_15FloatRoundStyleE2EEESH_S1L_JEEENS4_5SM1004TMEM4LOAD26SM100_TMEM_LOAD_16dp256b2xES10_NS11_INS12_ILi1ELi4ELi3EEES15_NSS_INS5_IJS16_NSA_ILi16EEEEEENS5_IJS1X_SC_EEEEEEENS4_17SM75_U32x4_LDSM_NENS4_14SM90_TMA_STOREES21_NS4_17SM90_U32x4_STSM_NENS4_39AutoVectorizingCopyWithAssumedAlignmentILi128EEEEEEvvEEEEvNT_6ParamsE,"ax",@progbits
	.align	128
.text._ZN7cutlass13device_kernelINS_4gemm6kernel13GemmUniversalIN4cute5tupleIJiiiiEEENS1_10collective13CollectiveMmaINS1_35MainloopSm100TmaUmmaWarpSpecializedILi11ELi2ELi4ENS5_IJNS4_1CILi2EEENSA_ILi1EEESC_EEEEENS5_IJNSA_ILi64EEENSA_ILi80EEESF_EEENS_10bfloat16_tENS5_IJlSC_lEEESI_SJ_NS4_8TiledMMAINS4_8MMA_AtomIJNS4_20SM100_MMA_F16BF16_SSISI_SI_fLi64ELi80ELNS4_4UMMA5MajorE0ELSO_0ELNSN_7ScaleInE0ELSP_0EEEEEENS4_6LayoutINS5_IJSC_SC_SC_EEENS5_IJNSA_ILi0EEESU_SU_EEEEENS5_IJNS4_10UnderscoreESX_SX_EEEEENS4_13SM90_TMA_LOADENS4_14ComposedLayoutINS4_7SwizzleILi3ELi4ELi3EEENS4_18smem_ptr_flag_bitsILi16EEENSS_INS5_IJNSA_ILi8EEESF_EEENS5_IJSF_SC_EEEEEEEvNS4_8identityENS4_23SM90_TMA_LOAD_MULTICASTES1A_vS1B_EENS_8epilogue10collective18CollectiveEpilogueINS1E_23Sm100TmaWarpSpecializedILi2ELi1ELi40ELb1ELb0EEEJSH_NS5_IJNSS_ISF_SC_EENSS_ISG_SC_EEEEESI_SJ_SI_SJ_NS1E_6fusion15FusionCallbacksIS1I_NS1M_17LinearCombinationISI_fSI_fLNS_15FloatRoundStyleE2EEESH_S1L_JEEENS4_5SM1004TMEM4LOAD26SM100_TMEM_LOAD_16dp256b2xES10_NS11_INS12_ILi1ELi4ELi3EEES15_NSS_INS5_IJS16_NSA_ILi16EEEEEENS5_IJS1X_SC_EEEEEEENS4_17SM75_U32x4_LDSM_NENS4_14SM90_TMA_STOREES21_NS4_17SM90_U32x4_STSM_NENS4_39AutoVectorizingCopyWithAssumedAlignmentILi128EEEEEEvvEEEEvNT_6ParamsE:
        .type           _ZN7cutlass13device_kernelINS_4gemm6kernel13GemmUniversalIN4cute5tupleIJiiiiEEENS1_10collective13CollectiveMmaINS1_35MainloopSm100TmaUmmaWarpSpecializedILi11ELi2ELi4ENS5_IJNS4_1CILi2EEENSA_ILi1EEESC_EEEEENS5_IJNSA_ILi64EEENSA_ILi80EEESF_EEENS_10bfloat16_tENS5_IJlSC_lEEESI_SJ_NS4_8TiledMMAINS4_8MMA_AtomIJNS4_20SM100_MMA_F16BF16_SSISI_SI_fLi64ELi80ELNS4_4UMMA5MajorE0ELSO_0ELNSN_7ScaleInE0ELSP_0EEEEEENS4_6LayoutINS5_IJSC_SC_SC_EEENS5_IJNSA_ILi0EEESU_SU_EEEEENS5_IJNS4_10UnderscoreESX_SX_EEEEENS4_13SM90_TMA_LOADENS4_14ComposedLayoutINS4_7SwizzleILi3ELi4ELi3EEENS4_18smem_ptr_flag_bitsILi16EEENSS_INS5_IJNSA_ILi8EEESF_EEENS5_IJSF_SC_EEEEEEEvNS4_8identityENS4_23SM90_TMA_LOAD_MULTICASTES1A_vS1B_EENS_8epilogue10collective18CollectiveEpilogueINS1E_23Sm100TmaWarpSpecializedILi2ELi1ELi40ELb1ELb0EEEJSH_NS5_IJNSS_ISF_SC_EENSS_ISG_SC_EEEEESI_SJ_SI_SJ_NS1E_6fusion15FusionCallbacksIS1I_NS1M_17LinearCombinationISI_fSI_fLNS_15FloatRoundStyleE2EEESH_S1L_JEEENS4_5SM1004TMEM4LOAD26SM100_TMEM_LOAD_16dp256b2xES10_NS11_INS12_ILi1ELi4ELi3EEES15_NSS_INS5_IJS16_NSA_ILi16EEEEEENS5_IJS1X_SC_EEEEEEENS4_17SM75_U32x4_LDSM_NENS4_14SM90_TMA_STOREES21_NS4_17SM90_U32x4_STSM_NENS4_39AutoVectorizingCopyWithAssumedAlignmentILi128EEEEEEvvEEEEvNT_6ParamsE,@function
        .size           _ZN7cutlass13device_kernelINS_4gemm6kernel13GemmUniversalIN4cute5tupleIJiiiiEEENS1_10collective13CollectiveMmaINS1_35MainloopSm100TmaUmmaWarpSpecializedILi11ELi2ELi4ENS5_IJNS4_1CILi2EEENSA_ILi1EEESC_EEEEENS5_IJNSA_ILi64EEENSA_ILi80EEESF_EEENS_10bfloat16_tENS5_IJlSC_lEEESI_SJ_NS4_8TiledMMAINS4_8MMA_AtomIJNS4_20SM100_MMA_F16BF16_SSISI_SI_fLi64ELi80ELNS4_4UMMA5MajorE0ELSO_0ELNSN_7ScaleInE0ELSP_0EEEEEENS4_6LayoutINS5_IJSC_SC_SC_EEENS5_IJNSA_ILi0EEESU_SU_EEEEENS5_IJNS4_10UnderscoreESX_SX_EEEEENS4_13SM90_TMA_LOADENS4_14ComposedLayoutINS4_7SwizzleILi3ELi4ELi3EEENS4_18smem_ptr_flag_bitsILi16EEENSS_INS5_IJNSA_ILi8EEESF_EEENS5_IJSF_SC_EEEEEEEvNS4_8identityENS4_23SM90_TMA_LOAD_MULTICASTES1A_vS1B_EENS_8epilogue10collective18CollectiveEpilogueINS1E_23Sm100TmaWarpSpecializedILi2ELi1ELi40ELb1ELb0EEEJSH_NS5_IJNSS_ISF_SC_EENSS_ISG_SC_EEEEESI_SJ_SI_SJ_NS1E_6fusion15FusionCallbacksIS1I_NS1M_17LinearCombinationISI_fSI_fLNS_15FloatRoundStyleE2EEESH_S1L_JEEENS4_5SM1004TMEM4LOAD26SM100_TMEM_LOAD_16dp256b2xES10_NS11_INS12_ILi1ELi4ELi3EEES15_NSS_INS5_IJS16_NSA_ILi16EEEEEENS5_IJS1X_SC_EEEEEEENS4_17SM75_U32x4_LDSM_NENS4_14SM90_TMA_STOREES21_NS4_17SM90_U32x4_STSM_NENS4_39AutoVectorizingCopyWithAssumedAlignmentILi128EEEEEEvvEEEEvNT_6ParamsE,(.L_x_170 - _ZN7cutlass13device_kernelINS_4gemm6kernel13GemmUniversalIN4cute5tupleIJiiiiEEENS1_10collective13CollectiveMmaINS1_35MainloopSm100TmaUmmaWarpSpecializedILi11ELi2ELi4ENS5_IJNS4_1CILi2EEENSA_ILi1EEESC_EEEEENS5_IJNSA_ILi64EEENSA_ILi80EEESF_EEENS_10bfloat16_tENS5_IJlSC_lEEESI_SJ_NS4_8TiledMMAINS4_8MMA_AtomIJNS4_20SM100_MMA_F16BF16_SSISI_SI_fLi64ELi80ELNS4_4UMMA5MajorE0ELSO_0ELNSN_7ScaleInE0ELSP_0EEEEEENS4_6LayoutINS5_IJSC_SC_SC_EEENS5_IJNSA_ILi0EEESU_SU_EEEEENS5_IJNS4_10UnderscoreESX_SX_EEEEENS4_13SM90_TMA_LOADENS4_14ComposedLayoutINS4_7SwizzleILi3ELi4ELi3EEENS4_18smem_ptr_flag_bitsILi16EEENSS_INS5_IJNSA_ILi8EEESF_EEENS5_IJSF_SC_EEEEEEEvNS4_8identityENS4_23SM90_TMA_LOAD_MULTICASTES1A_vS1B_EENS_8epilogue10collective18CollectiveEpilogueINS1E_23Sm100TmaWarpSpecializedILi2ELi1ELi40ELb1ELb0EEEJSH_NS5_IJNSS_ISF_SC_EENSS_ISG_SC_EEEEESI_SJ_SI_SJ_NS1E_6fusion15FusionCallbacksIS1I_NS1M_17LinearCombinationISI_fSI_fLNS_15FloatRoundStyleE2EEESH_S1L_JEEENS4_5SM1004TMEM4LOAD26SM100_TMEM_LOAD_16dp256b2xES10_NS11_INS12_ILi1ELi4ELi3EEES15_NSS_INS5_IJS16_NSA_ILi16EEEEEENS5_IJS1X_SC_EEEEEEENS4_17SM75_U32x4_LDSM_NENS4_14SM90_TMA_STOREES21_NS4_17SM90_U32x4_STSM_NENS4_39AutoVectorizingCopyWithAssumedAlignmentILi128EEEEEEvvEEEEvNT_6ParamsE)
        .other          _ZN7cutlass13device_kernelINS_4gemm6kernel13GemmUniversalIN4cute5tupleIJiiiiEEENS1_10collective13CollectiveMmaINS1_35MainloopSm100TmaUmmaWarpSpecializedILi11ELi2ELi4ENS5_IJNS4_1CILi2EEENSA_ILi1EEESC_EEEEENS5_IJNSA_ILi64EEENSA_ILi80EEESF_EEENS_10bfloat16_tENS5_IJlSC_lEEESI_SJ_NS4_8TiledMMAINS4_8MMA_AtomIJNS4_20SM100_MMA_F16BF16_SSISI_SI_fLi64ELi80ELNS4_4UMMA5MajorE0ELSO_0ELNSN_7ScaleInE0ELSP_0EEEEEENS4_6LayoutINS5_IJSC_SC_SC_EEENS5_IJNSA_ILi0EEESU_SU_EEEEENS5_IJNS4_10UnderscoreESX_SX_EEEEENS4_13SM90_TMA_LOADENS4_14ComposedLayoutINS4_7SwizzleILi3ELi4ELi3EEENS4_18smem_ptr_flag_bitsILi16EEENSS_INS5_IJNSA_ILi8EEESF_EEENS5_IJSF_SC_EEEEEEEvNS4_8identityENS4_23SM90_TMA_LOAD_MULTICASTES1A_vS1B_EENS_8epilogue10collective18CollectiveEpilogueINS1E_23Sm100TmaWarpSpecializedILi2ELi1ELi40ELb1ELb0EEEJSH_NS5_IJNSS_ISF_SC_EENSS_ISG_SC_EEEEESI_SJ_SI_SJ_NS1E_6fusion15FusionCallbacksIS1I_NS1M_17LinearCombinationISI_fSI_fLNS_15FloatRoundStyleE2EEESH_S1L_JEEENS4_5SM1004TMEM4LOAD26SM100_TMEM_LOAD_16dp256b2xES10_NS11_INS12_ILi1ELi4ELi3EEES15_NSS_INS5_IJS16_NSA_ILi16EEEEEENS5_IJS1X_SC_EEEEEEENS4_17SM75_U32x4_LDSM_NENS4_14SM90_TMA_STOREES21_NS4_17SM90_U32x4_STSM_NENS4_39AutoVectorizingCopyWithAssumedAlignmentILi128EEEEEEvvEEEEvNT_6ParamsE,@"STO_CUDA_ENTRY STV_DEFAULT"
_ZN7cutlass13device_kernelINS_4gemm6kernel13GemmUniversalIN4cute5tupleIJiiiiEEENS1_10collective13CollectiveMmaINS1_35MainloopSm100TmaUmmaWarpSpecializedILi11ELi2ELi4ENS5_IJNS4_1CILi2EEENSA_ILi1EEESC_EEEEENS5_IJNSA_ILi64EEENSA_ILi80EEESF_EEENS_10bfloat16_tENS5_IJlSC_lEEESI_SJ_NS4_8TiledMMAINS4_8MMA_AtomIJNS4_20SM100_MMA_F16BF16_SSISI_SI_fLi64ELi80ELNS4_4UMMA5MajorE0ELSO_0ELNSN_7ScaleInE0ELSP_0EEEEEENS4_6LayoutINS5_IJSC_SC_SC_EEENS5_IJNSA_ILi0EEESU_SU_EEEEENS5_IJNS4_10UnderscoreESX_SX_EEEEENS4_13SM90_TMA_LOADENS4_14ComposedLayoutINS4_7SwizzleILi3ELi4ELi3EEENS4_18smem_ptr_flag_bitsILi16EEENSS_INS5_IJNSA_ILi8EEESF_EEENS5_IJSF_SC_EEEEEEEvNS4_8identityENS4_23SM90_TMA_LOAD_MULTICASTES1A_vS1B_EENS_8epilogue10collective18CollectiveEpilogueINS1E_23Sm100TmaWarpSpecializedILi2ELi1ELi40ELb1ELb0EEEJSH_NS5_IJNSS_ISF_SC_EENSS_ISG_SC_EEEEESI_SJ_SI_SJ_NS1E_6fusion15FusionCallbacksIS1I_NS1M_17LinearCombinationISI_fSI_fLNS_15FloatRoundStyleE2EEESH_S1L_JEEENS4_5SM1004TMEM4LOAD26SM100_TMEM_LOAD_16dp256b2xES10_NS11_INS12_ILi1ELi4ELi3EEES15_NSS_INS5_IJS16_NSA_ILi16EEEEEENS5_IJS1X_SC_EEEEEEENS4_17SM75_U32x4_LDSM_NENS4_14SM90_TMA_STOREES21_NS4_17SM90_U32x4_STSM_NENS4_39AutoVectorizingCopyWithAssumedAlignmentILi128EEEEEEvvEEEEvNT_6ParamsE:
[----:B------:R-:W1:Y:S01]  /*0000*/  LDC R1, c[0x0][0x37c] ;  /* 0x0000df00ff017b82 */ /* 0x000e620000000800 */
[----:B------:R-:W2:Y:S01]  /*0010*/  S2R R104, SR_TID.X ;  /* 0x0000000000687919 */ /* 0x000ea20000002100 */
[----:B------:R-:W3:Y:S01]  /*0020*/  LDCU.64 UR8, c[0x0][0x890] ;  /* 0x00011200ff0877ac */ /* 0x000ee20008000a00 */
[----:B------:R-:W-:Y:S02]  /*0030*/  PRMT R97, RZ, 0x7610, R97 ;  /* 0x00007610ff617816 */ /* 0x000fe40000000061 */
[----:B------:R-:W-:Y:S01]  /*0040*/  ELECT P3, URZ, PT ;  /* 0x0000000000ff782f */ /* 0x000fe20003860000 */
[----:B---3--:R-:W-:-:S04]  /*0050*/  UISETP.NE.U32.AND UP0, UPT, UR8, URZ, UPT ;  /* 0x000000ff0800728c */ /* 0x008fc8000bf05070 */
[----:B------:R-:W-:Y:S01]  /*0060*/  UISETP.NE.AND.EX UP0, UPT, UR9, URZ, UPT, UP0 ;  /* 0x000000ff0900728c */ /* 0x000fe2000bf05300 */
[----:B--2---:R-:W-:-:S05]  /*0070*/  SHF.R.U32.HI R98, RZ, 0x5, R104 ;  /* 0x00000005ff627819 */ /* 0x004fca0000011668 */
[----:B------:R-:W2:Y:S02]  /*0080*/  SHFL.IDX PT, R0, R98, RZ, 0x1f ;  /* 0x00001fff62007589 */ /* 0x000ea400000e0000 */
[----:B--2---:R-:W-:Y:S01]  /*0090*/  R2UR UR20, R0 ;  /* 0x00000000001472ca */ /* 0x004fe200000e0000 */
[----:B-1----:R-:W-:-:S14]  /*00a0*/  BRA.U UP0, `(.L_x_0) ;  /* 0x0000000100307547 */ /* 0x002fdc000b800000 */
[----:B------:R-:W1:Y:S02]  /*00b0*/  LDCU.64 UR4, c[0x0][0x888] ;  /* 0x00011100ff0477ac */ /* 0x000e640008000a00 */
[----:B-1----:R-:W-:-:S04]  /*00c0*/  UISETP.NE.U32.AND UP0, UPT, UR4, URZ, UPT ;  /* 0x000000ff0400728c */ /* 0x002fc8000bf05070 */
[----:B------:R-:W-:-:S09]  /*00d0*/  UISETP.NE.AND.EX UP0, UPT, UR5, URZ, UPT, UP0 ;  /* 0x000000ff0500728c */ /* 0x000fd2000bf05300 */
[----:B------:R-:W-:Y:S05]  /*00e0*/  BRA.U !UP0, `(.L_x_1) ;  /* 0x0000000108147547 */ /* 0x000fea000b800000 */
[----:B------:R-:W1:Y:S01]  /*00f0*/  LDC.64 R58, c[0x0][0x888] ;  /* 0x00022200ff3a7b82 */ /* 0x000e620000000a00 */
[----:B------:R-:W1:Y:S02]  /*0100*/  LDCU.64 UR4, c[0x0][0x358] ;  /* 0x00006b00ff0477ac */ /* 0x000e640008000a00 */
[----:B-1----:R1:W5:Y:S01]  /*0110*/  LDG.E R58, desc[UR4][R58.64] ;  /* 0x000000043a3a7981 */ /* 0x002362000c1e1900 */
[----:B------:R-:W-:Y:S01]  /*0120*/  HFMA2 R97, -RZ, RZ, 0, 5.9604644775390625e-08 ;  /* 0x00000001ff617431 */ /* 0x000fe200000001ff */
[----:B------:R-:W-:Y:S05]  /*0130*/  BRA `(.L_x_0) ;  /* 0x00000000000c7947 */ /* 0x000fea0003800000 */
.L_x_1:
[----:B------:R-:W1:Y:S01]  /*0140*/  LDCU UR4, c[0x0][0x880] ;  /* 0x00011000ff0477ac */ /* 0x000e620008000800 */
[----:B------:R-:W-:Y:S01]  /*0150*/  HFMA2 R97, -RZ, RZ, 0, 5.9604644775390625e-08 ;  /* 0x00000001ff617431 */ /* 0x000fe200000001ff */
[----:B-1----:R-:W-:-:S07]  /*0160*/  MOV R58, UR4 ;  /* 0x00000004003a7c02 */ /* 0x002fce0008000f00 */
.L_x_0:
[----:B------:R-:W2:Y:S02]  /*0170*/  LDCU.64 UR4, c[0x0][0x8b0] ;  /* 0x00011600ff0477ac */ /* 0x000ea40008000a00 */
[----:B--2---:R-:W-:-:S04]  /*0180*/  UISETP.NE.U32.AND UP0, UPT, UR4, URZ, UPT ;  /* 0x000000ff0400728c */ /* 0x004fc8000bf05070 */
[----:B------:R-:W-:-:S09]  /*0190*/  UISETP.NE.AND.EX UP0, UPT, UR5, URZ, UPT, UP0 ;  /* 0x000000ff0500728c */ /* 0x000fd2000bf05300 */
[----:B------:R-:W-:Y:S05]  /*01a0*/  BRA.U UP0, `(.L_x_2) ;  /* 0x0000000100287547 */ /* 0x000fea000b800000 */
[----:B------:R-:W2:Y:S02]  /*01b0*/  LDCU.64 UR4, c[0x0][0x8a8] ;  /* 0x00011500ff0477ac */ /* 0x000ea40008000a00 */
[----:B--2---:R-:W-:-:S04]  /*01c0*/  UISETP.NE.U32.AND UP0, UPT, UR4, URZ, UPT ;  /* 0x000000ff0400728c */ /* 0x004fc8000bf05070 */
[----:B------:R-:W-:-:S09]  /*01d0*/  UISETP.NE.AND.EX UP0, UPT, UR5, URZ, UPT, UP0 ;  /* 0x000000ff0500728c */ /* 0x000fd2000bf05300 */
[----:B------:R-:W-:Y:S05]  /*01e0*/  BRA.U !UP0, `(.L_x_3) ;  /* 0x0000000108107547 */ /* 0x000fea000b800000 */
[----:B------:R-:W2:Y:S01]  /*01f0*/  LDC.64 R2, c[0x0][0x8a8] ;  /* 0x00022a00ff027b82 */ /* 0x000ea20000000a00 */
[----:B------:R-:W2:Y:S02]  /*0200*/  LDCU.64 UR4, c[0x0][0x358] ;  /* 0x00006b00ff0477ac */ /* 0x000ea40008000a00 */
[----:B--2---:R2:W5:Y:S01]  /*0210*/  LDG.E R57, desc[UR4][R2.64] ;  /* 0x0000000402397981 */ /* 0x004562000c1e1900 */
[----:B------:R-:W-:Y:S05]  /*0220*/  BRA `(.L_x_2) ;  /* 0x0000000000087947 */ /* 0x000fea0003800000 */
.L_x_3:
[----:B------:R-:W2:Y:S02]  /*0230*/  LDCU UR4, c[0x0][0x8a0] ;  /* 0x00011400ff0477ac */ /* 0x000ea40008000800 */
[----:B--2---:R-:W-:Y:S02]  /*0240*/  MOV R57, UR4 ;  /* 0x0000000400397c02 */ /* 0x004fe40008000f00 */
.L_x_2:
[----:B------:R-:W-:Y:S01]  /*0250*/  IMAD.U32 R0, RZ, RZ, UR20 ;  /* 0x00000014ff007e24 */ /* 0x000fe2000f8e00ff */
[----:B------:R-:W-:Y:S04]  /*0260*/  BSSY.RECONVERGENT B0, `(.L_x_4) ;  /* 0x000000c000007945 */ /* 0x000fe80003800200 */
[C---:B------:R-:W-:Y:S02]  /*0270*/  ISETP.NE.OR P1, PT, R0.reuse, 0x1, !P3 ;  /* 0x000000010000780c */ /* 0x040fe40005f25670 */
[----:B------:R-:W-:-:S11]  /*0280*/  ISETP.NE.OR P0, PT, R0, 0x3, !P3 ;  /* 0x000000030000780c */ /* 0x000fd60005f05670 */
[----:B------:R-:W-:Y:S05]  /*0290*/  @P1 BRA `(.L_x_5) ;  /* 0x0000000000201947 */ /* 0x000fea0003800000 */
[----:B------:R-:W3:Y:S02]  /*02a0*/  LDCU.64 UR4, c[0x0][0x348] ;  /* 0x00006900ff0477ac */ /* 0x000ee40008000a00 */
[----:B---3--:R-:W-:Y:S02]  /*02b0*/  UIADD3 UR6, UP1, UPT, UR4, 0x80, URZ ;  /* 0x0000008004067890 */ /* 0x008fe4000ff3e0ff */
[----:B------:R-:W-:Y:S02]  /*02c0*/  UIADD3 UR4, UP0, UPT, UR4, 0x180, URZ ;  /* 0x0000018004047890 */ /* 0x000fe4000ff1e0ff */
[----:B------:R-:W-:Y:S02]  /*02d0*/  UIADD3.X UR7, UPT, UPT, URZ, UR5, URZ, UP1, !UPT ;  /* 0x00000005ff077290 */ /* 0x000fe40008ffe4ff */
[----:B------:R-:W-:-:S07]  /*02e0*/  UIADD3.X UR5, UPT, UPT, URZ, UR5, URZ, UP0, !UPT ;  /* 0x00000005ff057290 */ /* 0x000fce00087fe4ff */
[----:B------:R3:W-:Y:S02]  /*02f0*/  UTMACCTL.PF [UR6] ;  /* 0x00000000060079b9 */ /* 0x0007e40008040000 */
[----:B------:R3:W-:Y:S02]  /*0300*/  UTMACCTL.PF [UR4] ;  /* 0x00000000040079b9 */ /* 0x0007e40008040000 */
[----:B---3--:R-:W-:Y:S01]  /*0310*/  NOP ;  /* 0x0000000000007918 */ /* 0x008fe20000000000 */
.L_x_5:
[----:B------:R-:W-:Y:S05]  /*0320*/  BSYNC.RECONVERGENT B0 ;  /* 0x0000000000007941 */ /* 0x000fea0003800200 */
.L_x_4:
[----:B------:R-:W-:Y:S04]  /*0330*/  BSSY.RECONVERGENT B0, `(.L_x_6) ;  /* 0x000000a000007945 */ /* 0x000fe80003800200 */
        /* <DEDUP_REMOVED lines=9> */
.L_x_7:
[----:B------:R-:W-:Y:S05]  /*03d0*/  BSYNC.RECONVERGENT B0 ;  /* 0x0000000000007941 */ /* 0x000fea0003800200 */
.L_x_6:
[----:B------:R-:W3:Y:S01]  /*03e0*/  LDCU.64 UR4, c[0x0][0x888] ;  /* 0x00011100ff0477ac */ /* 0x000ee20008000a00 */
[----:B------:R-:W-:Y:S02]  /*03f0*/  UISETP.EQ.U32.AND UP1, UPT, UR8, URZ, UPT ;  /* 0x000000ff0800728c */ /* 0x000fe4000bf22070 */
[----:B------:R-:W-:Y:S02]  /*0400*/  UPLOP3.LUT UP2, UPT, UPT, UPT, UPT, 0x80, 0x8 ;  /* 0x000000000008789c */ /* 0x000fe40003f4f070 */
[----:B---3--:R-:W-:-:S04]  /*0410*/  UISETP.NE.U32.AND UP0, UPT, UR4, URZ, UPT ;  /* 0x000000ff0400728c */ /* 0x008fc8000bf05070 */
[----:B------:R-:W-:-:S04]  /*0420*/  UISETP.NE.AND.EX UP3, UPT, UR5, URZ, UPT, UP0 ;  /* 0x000000ff0500728c */ /* 0x000fc8000bf65300 */
[----:B------:R-:W-:-:S04]  /*0430*/  UISETP.EQ.OR.EX UP4, UPT, UR9, URZ, !UP3, UP1 ;  /* 0x000000ff0900728c */ /* 0x000fc8000df82710 */
[----:B------:R-:W-:-:S05]  /*0440*/  UP2UR UR63, UPR, URZ, 0x10 ;  /* 0x00000010ff3f7883 */ /* 0x000fca0008000000 */
[----:B------:R-:W-:Y:S07]  /*0450*/  BRA.U !UP4, `(.L_x_8) ;  /* 0x000000010c207547 */ /* 0x000fee000b800000 */
[----:B------:R-:W-:Y:S01]  /*0460*/  UISETP.NE.U32.AND UP1, UPT, UR8, URZ, UPT ;  /* 0x000000ff0800728c */ /* 0x000fe2000bf25070 */
[----:B-----5:R-:W-:Y:S01]  /*0470*/  FSETP.NEU.AND P0, PT, R58, RZ, PT ;  /* 0x000000ff3a00720b */ /* 0x020fe20003f0d000 */
[----:B------:R-:W-:Y:S02]  /*0480*/  USEL UR4, URZ, 0xffffffff, UP3 ;  /* 0xffffffffff047887 */ /* 0x000fe40009800000 */
[----:B------:R-:W-:-:S10]  /*0490*/  UISETP.NE.AND.EX UP1, UPT, UR9, URZ, UPT, UP1 ;  /* 0x000000ff0900728c */ /* 0x000fd4000bf25310 */
[----:B------:R-:W-:Y:S01]  /*04a0*/  VOTEU.ANY UP0, P0 ;  /* 0x0000000000ff7886 */ /* 0x000fe20000000100 */
[----:B------:R-:W-:-:S04]  /*04b0*/  @!UP1 USEL UR4, URZ, 0xffffffff, UP0 ;  /* 0xffffffffff049887 */ /* 0x000fc80008000000 */
[----:B------:R-:W-:-:S04]  /*04c0*/  ULOP3.LUT UR4, UR4, 0x1, URZ, 0xc0, !UPT ;  /* 0x0000000104047892 */ /* 0x000fc8000f8ec0ff */
[----:B------:R-:W-:-:S11]  /*04d0*/  UISETP.NE.U32.AND UP2, UPT, UR4, 0x1, UPT ;  /* 0x000000010400788c */ /* 0x000fd6000bf45070 */
.L_x_8:
[----:B--2---:R-:W2:Y:S02]  /*04e0*/  SHFL.IDX PT, R2, R98, RZ, 0x1f ;  /* 0x00001fff62027589 */ /* 0x004ea400000e0000 */
[----:B--2---:R-:W-:-:S13]  /*04f0*/  ISETP.NE.AND P0, PT, R2, RZ, PT ;  /* 0x000000ff0200720c */ /* 0x004fda0003f05270 */
[----:B------:R-:W-:Y:S05]  /*0500*/  @P0 BRA `(.L_x_9) ;  /* 0x00000000009c0947 */ /* 0x000fea0003800000 */
[----:B------:R-:W-:Y:S01]  /*0510*/  ELECT P0, URZ, PT ;  /* 0x0000000000ff782f */ /* 0x000fe20003800000 */
[----:B------:R-:W-:-:S12]  /*0520*/  BSSY.RECONVERGENT B0, `(.L_x_9) ;  /* 0x0000025000007945 */ /* 0x000fd80003800200 */
[----:B------:R-:W-:Y:S05]  /*0530*/  @!P0 BRA `(.L_x_10) ;  /* 0x00000000008c8947 */ /* 0x000fea0003800000 */
[----:B------:R-:W2:Y:S01]  /*0540*/  S2UR UR4, SR_CgaCtaId ;  /* 0x00000000000479c3 */ /* 0x000ea20000008800 */
[----:B------:R-:W-:Y:S01]  /*0550*/  UMOV UR5, 0x400 ;  /* 0x0000040000057882 */ /* 0x000fe20000000000 */
[----:B------:R-:W-:Y:S01]  /*0560*/  UMOV UR8, 0x1 ;  /* 0x0000000100087882 */ /* 0x000fe20000000000 */
[----:B------:R-:W-:Y:S01]  /*0570*/  UMOV UR6, 0x2 ;  /* 0x0000000200067882 */ /* 0x000fe20000000000 */
[----:B------:R-:W-:-:S04]  /*0580*/  UIADD3 UR8, UPT, UPT, -UR8, 0x100000, URZ ;  /* 0x0010000008087890 */ /* 0x000fc8000fffe1ff */
[----:B------:R-:W-:Y:S02]  /*0590*/  USHF.L.U32 UR9, UR8, 0xb, URZ ;  /* 0x0000000b08097899 */ /* 0x000fe400080006ff */
[----:B------:R-:W-:Y:S02]  /*05a0*/  USHF.L.U32 UR8, UR8, 0x1, URZ ;  /* 0x0000000108087899 */ /* 0x000fe400080006ff */
[----:B------:R-:W-:-:S04]  /*05b0*/  UIADD3 UR6, UPT, UPT, -UR6, 0x100000, URZ ;  /* 0x0010000006067890 */ /* 0x000fc8000fffe1ff */
[----:B------:R-:W-:Y:S02]  /*05c0*/  USHF.L.U32 UR7, UR6, 0xb, URZ ;  /* 0x0000000b06077899 */ /* 0x000fe400080006ff */
[----:B------:R-:W-:Y:S02]  /*05d0*/  USHF.L.U32 UR6, UR6, 0x1, URZ ;  /* 0x0000000106067899 */ /* 0x000fe400080006ff */
[----:B--2---:R-:W-:Y:S01]  /*05e0*/  ULEA UR4, UR4, UR5, 0x18 ;  /* 0x0000000504047291 */ /* 0x004fe2000f8ec0ff */
[----:B------:R-:W2:Y:S11]  /*05f0*/  FENCE.VIEW.ASYNC.S ;  /* 0x00000000000073c6 */ /* 0x000eb60000000000 */
[----:B--2---:R2:W3:Y:S01]  /*0600*/  SYNCS.EXCH.64 URZ, [UR4], UR8 ;  /* 0x0000000804ff75b2 */ /* 0x0044e20008000100 */
[----:B------:R2:W4:Y:S01]  /*0610*/  SYNCS.EXCH.64 URZ, [UR4+0x58], UR6 ;  /* 0x0000580604ff75b2 */ /* 0x0005220008000100 */
[----:B------:R2:W1:Y:S01]  /*0620*/  SYNCS.EXCH.64 URZ, [UR4+0x8], UR8 ;  /* 0x0000080804ff75b2 */ /* 0x0004620008000100 */
        /* <DEDUP_REMOVED lines=18> */
[----:B------:R2:W1:Y:S02]  /*0750*/  SYNCS.EXCH.64 URZ, [UR4+0xa8], UR6 ;  /* 0x0000a80604ff75b2 */ /* 0x0004640008000100 */
[----:B--2---:R-:W-:Y:S01]  /*0760*/  NOP ;  /* 0x0000000000007918 */ /* 0x004fe20000000000 */
.L_x_10:
[----:B------:R-:W-:Y:S05]  /*0770*/  BSYNC.RECONVERGENT B0 ;  /* 0x0000000000007941 */ /* 0x000fea0003800200 */
.L_x_9:
[----:B------:R-:W2:Y:S01]  /*0780*/  SHFL.IDX PT, R2, R98, RZ, 0x1f ;  /* 0x00001fff62027589 */ /* 0x000ea200000e0000 */
[----:B------:R-:W-:Y:S01]  /*0790*/  NOP ;  /* 0x0000000000007918 */ /* 0x000fe20000000000 */
[----:B--2---:R-:W-:-:S13]  /*07a0*/  ISETP.NE.AND P0, PT, R2, 0x1, PT ;  /* 0x000000010200780c */ /* 0x004fda0003f05270 */
[----:B------:R-:W-:Y:S05]  /*07b0*/  @P0 BRA `(.L_x_11) ;  /* 0x0000000000480947 */ /* 0x000fea0003800000 */
        /* <DEDUP_REMOVED lines=9> */
[----:B------:R-:W-:Y:S01]  /*0850*/  USHF.L.U32 UR6, UR6, 0x1, URZ ;  /* 0x0000000106067899 */ /* 0x000fe200080006ff */
[----:B------:R-:W-:Y:S01]  /*0860*/  ELECT P0, URZ, PT ;  /* 0x0000000000ff782f */ /* 0x000fe20003800000 */
[----:B--2---:R-:W-:Y:S01]  /*0870*/  ULEA UR4, UR4, UR5, 0x18 ;  /* 0x0000000504047291 */ /* 0x004fe2000f8ec0ff */
[----:B------:R-:W2:Y:S11]  /*0880*/  FENCE.VIEW.ASYNC.S ;  /* 0x00000000000073c6 */ /* 0x000eb60000000000 */
[----:B--2---:R2:W1:Y:S01]  /*0890*/  SYNCS.EXCH.64 URZ, [UR4+0xb0], UR8 ;  /* 0x0000b00804ff75b2 */ /* 0x0044620008000100 */
[----:B------:R2:W1:Y:S01]  /*08a0*/  SYNCS.EXCH.64 URZ, [UR4+0xc0], UR6 ;  /* 0x0000c00604ff75b2 */ /* 0x0004620008000100 */
[----:B------:R2:W1:Y:S01]  /*08b0*/  SYNCS.EXCH.64 URZ, [UR4+0xb8], UR8 ;  /* 0x0000b80804ff75b2 */ /* 0x0004620008000100 */
[----:B------:R2:W1:Y:S01]  /*08c0*/  SYNCS.EXCH.64 URZ, [UR4+0xc8], UR6 ;  /* 0x0000c80604ff75b2 */ /* 0x0004620008000100 */
[----:B------:R-:W-:Y:S01]  /*08d0*/  NOP ;  /* 0x0000000000007918 */ /* 0x000fe20000000000 */
.L_x_11:
[----:B------:R-:W3:Y:S01]  /*08e0*/  SHFL.IDX PT, R2, R98, RZ, 0x1f ;  /* 0x00001fff62027589 */ /* 0x000ee200000e0000 */
[----:B------:R-:W-:Y:S01]  /*08f0*/  NOP ;  /* 0x0000000000007918 */ /* 0x000fe20000000000 */
[----:B---3--:R-:W-:-:S13]  /*0900*/  ISETP.NE.AND P0, PT, R2, 0x3, PT ;  /* 0x000000030200780c */ /* 0x008fda0003f05270 */
[----:B------:R-:W-:Y:S05]  /*0910*/  @P0 BRA `(.L_x_12) ;  /* 0x0000000000300947 */ /* 0x000fea0003800000 */
[----:B--2---:R-:W2:Y:S01]  /*0920*/  S2UR UR4, SR_CgaCtaId ;  /* 0x00000000000479c3 */ /* 0x004ea20000008800 */
[----:B------:R-:W-:Y:S01]  /*0930*/  UMOV UR6, 0x400 ;  /* 0x0000040000067882 */ /* 0x000fe20000000000 */
[----:B------:R-:W-:Y:S01]  /*0940*/  UMOV UR5, 0x20 ;  /* 0x0000002000057882 */ /* 0x000fe20000000000 */
[----:B------:R-:W-:Y:S01]  /*0950*/  ELECT P0, URZ, PT ;  /* 0x0000000000ff782f */ /* 0x000fe20003800000 */
[----:B--2---:R-:W-:Y:S02]  /*0960*/  ULEA UR6, UR4, UR6, 0x18 ;  /* 0x0000000604067291 */ /* 0x004fe4000f8ec0ff */
[----:B------:R-:W-:-:S04]  /*0970*/  UIADD3 UR4, UPT, UPT, -UR5, 0x100000, URZ ;  /* 0x0010000005047890 */ /* 0x000fc8000fffe1ff */
[----:B------:R-:W-:Y:S02]  /*0980*/  USHF.L.U32 UR5, UR4, 0xb, URZ ;  /* 0x0000000b04057899 */ /* 0x000fe400080006ff */
[----:B------:R-:W-:Y:S01]  /*0990*/  USHF.L.U32 UR4, UR4, 0x1, URZ ;  /* 0x0000000104047899 */ /* 0x000fe200080006ff */
[----:B------:R-:W2:Y:S11]  /*09a0*/  FENCE.VIEW.ASYNC.S ;  /* 0x00000000000073c6 */ /* 0x000eb60000000000 */
[----:B--2---:R3:W2:Y:S01]  /*09b0*/  SYNCS.EXCH.64 URZ, [UR6+0xd0], UR4 ;  /* 0x0000d00406ff75b2 */ /* 0x0046a20008000100 */
[----:B------:R3:W1:Y:S02]  /*09c0*/  SYNCS.EXCH.64 URZ, [UR6+0xd8], UR4 ;  /* 0x0000d80406ff75b2 */ /* 0x0006640008000100 */
[----:B---3--:R-:W-:Y:S01]  /*09d0*/  NOP ;  /* 0x0000000000007918 */ /* 0x008fe20000000000 */
.L_x_12:
[----:B------:R-:W3:Y:S01]  /*09e0*/  SHFL.IDX PT, R2, R98, RZ, 0x1f ;  /* 0x00001fff62027589 */ /* 0x000ee200000e0000 */
[----:B------:R-:W-:Y:S01]  /*09f0*/  NOP ;  /* 0x0000000000007918 */ /* 0x000fe20000000000 */
[----:B---3--:R-:W-:-:S13]  /*0a00*/  ISETP.NE.AND P0, PT, R2, 0x4, PT ;  /* 0x000000040200780c */ /* 0x008fda0003f05270 */
[----:B------:R-:W-:Y:S05]  /*0a10*/  @P0 BRA `(.L_x_13) ;  /* 0x00000000004c0947 */ /* 0x000fea0003800000 */
[----:B--2---:R-:W2:Y:S01]  /*0a20*/  S2UR UR6, SR_CgaCtaId ;  /* 0x00000000000679c3 */ /* 0x004ea20000008800 */
[----:B------:R-:W-:Y:S01]  /*0a30*/  UMOV UR4, 0x1e0 ;  /* 0x000001e000047882 */ /* 0x000fe20000000000 */
[----:B------:R-:W-:Y:S01]  /*0a40*/  UMOV UR5, 0x400 ;  /* 0x0000040000057882 */ /* 0x000fe20000000000 */
[----:B------:R-:W-:Y:S01]  /*0a50*/  USEL UR4, UR4, 0x1a0, UP2 ;  /* 0x000001a004047887 */ /* 0x000fe20009000000 */
[----:B------:R-:W-:Y:S01]  /*0a60*/  UMOV UR8, 0x1 ;  /* 0x0000000100087882 */ /* 0x000fe20000000000 */
[----:B------:R-:W-:Y:S01]  /*0a70*/  ELECT P0, URZ, PT ;  /* 0x0000000000ff782f */ /* 0x000fe20003800000 */
[----:B------:R-:W-:-:S04]  /*0a80*/  UIADD3 UR8, UPT, UPT, -UR8, 0x100000, URZ ;  /* 0x0010000008087890 */ /* 0x000fc8000fffe1ff */
[----:B------:R-:W-:Y:S02]  /*0a90*/  USHF.L.U32 UR9, UR8, 0xb, URZ ;  /* 0x0000000b08097899 */ /* 0x000fe400080006ff */
[----:B------:R-:W-:Y:S02]  /*0aa0*/  USHF.L.U32 UR8, UR8, 0x1, URZ ;  /* 0x0000000108087899 */ /* 0x000fe400080006ff */
[----:B--2---:R-:W-:Y:S02]  /*0ab0*/  ULEA UR6, UR6, UR5, 0x18 ;  /* 0x0000000506067291 */ /* 0x004fe4000f8ec0ff */
[----:B------:R-:W-:-:S04]  /*0ac0*/  UIADD3 UR4, UPT, UPT, -UR4, 0x100000, URZ ;  /* 0x0010000004047890 */ /* 0x000fc8000fffe1ff */
[----:B------:R-:W-:Y:S02]  /*0ad0*/  USHF.L.U32 UR5, UR4, 0xb, URZ ;  /* 0x0000000b04057899 */ /* 0x000fe400080006ff */
[----:B------:R-:W-:Y:S01]  /*0ae0*/  USHF.L.U32 UR4, UR4, 0x1, URZ ;  /* 0x0000000104047899 */ /* 0x000fe200080006ff */
[----:B------:R-:W2:Y:S03]  /*0af0*/  FENCE.VIEW.ASYNC.S ;  /* 0x00000000000073c6 */ /* 0x000ea60000000000 */
[----:B--2---:R3:W2:Y:S08]  /*0b00*/  SYNCS.EXCH.64 URZ, [UR6+0xe0], UR8 ;  /* 0x0000e00806ff75b2 */ /* 0x0046b00008000100 */
[----:B------:R3:W1:Y:S01]  /*0b10*/  SYNCS.EXCH.64 URZ, [UR6+0xf0], UR4 ;  /* 0x0000f00406ff75b2 */ /* 0x0006620008000100 */
[----:B------:R3:W1:Y:S01]  /*0b20*/  SYNCS.EXCH.64 URZ, [UR6+0xe8], UR8 ;  /* 0x0000e80806ff75b2 */ /* 0x0006620008000100 */
[----:B------:R3:W1:Y:S02]  /*0b30*/  SYNCS.EXCH.64 URZ, [UR6+0xf8], UR4 ;  /* 0x0000f80406ff75b2 */ /* 0x0006640008000100 */
[----:B---3--:R-:W-:Y:S01]  /*0b40*/  NOP ;  /* 0x0000000000007918 */ /* 0x008fe20000000000 */
.L_x_13:
[----:B------:R-:W3:Y:S01]  /*0b50*/  SHFL.IDX PT, R2, R98, RZ, 0x1f ;  /* 0x00001fff62027589 */ /* 0x000ee200000e0000 */
[----:B------:R-:W-:Y:S01]  /*0b60*/  NOP ;  /* 0x0000000000007918 */ /* 0x000fe20000000000 */
[----:B---3--:R-:W-:-:S13]  /*0b70*/  ISETP.NE.AND P0, PT, R2, 0x5, PT ;  /* 0x000000050200780c */ /* 0x008fda0003f05270 */
[----:B------:R-:W-:Y:S05]  /*0b80*/  @P0 BRA `(.L_x_14) ;  /* 0x0000000000580947 */ /* 0x000fea0003800000 */
[----:B--2---:R-:W2:Y:S01]  /*0b90*/  S2UR UR4, SR_CgaCtaId ;  /* 0x00000000000479c3 */ /* 0x004ea20000008800 */
        /* <DEDUP_REMOVED lines=12> */
[----:B--2---:R3:W2:Y:S01]  /*0c60*/  SYNCS.EXCH.64 URZ, [UR4+0x100], UR8 ;  /* 0x0001000804ff75b2 */ /* 0x0046a20008000100 */
[----:B------:R3:W1:Y:S01]  /*0c70*/  SYNCS.EXCH.64 URZ, [UR4+0x120], UR6 ;  /* 0x0001200604ff75b2 */ /* 0x0006620008000100 */
[----:B------:R3:W1:Y:S01]  /*0c80*/  SYNCS.EXCH.64 URZ, [UR4+0x108], UR8 ;  /* 0x0001080804ff75b2 */ /* 0x0006620008000100 */
[----:B------:R3:W1:Y:S01]  /*0c90*/  SYNCS.EXCH.64 URZ, [UR4+0x128], UR6 ;  /* 0x0001280604ff75b2 */ /* 0x0006620008000100 */
[----:B------:R3:W1:Y:S01]  /*0ca0*/  SYNCS.EXCH.64 URZ, [UR4+0x110], UR8 ;  /* 0x0001100804ff75b2 */ /* 0x0006620008000100 */
[----:B------:R3:W1:Y:S01]  /*0cb0*/  SYNCS.EXCH.64 URZ, [UR4+0x130], UR6 ;  /* 0x0001300604ff75b2 */ /* 0x0006620008000100 */
[----:B------:R3:W1:Y:S01]  /*0cc0*/  SYNCS.EXCH.64 URZ, [UR4+0x118], UR8 ;  /* 0x0001180804ff75b2 */ /* 0x0006620008000100 */
[----:B------:R3:W1:Y:S02]  /*0cd0*/  SYNCS.EXCH.64 URZ, [UR4+0x138], UR6 ;  /* 0x0001380604ff75b2 */ /* 0x0006640008000100 */
[----:B---3--:R-:W-:Y:S01]  /*0ce0*/  NOP ;  /* 0x0000000000007918 */ /* 0x008fe20000000000 */
.L_x_14:
[----:B------:R-:W3:Y:S01]  /*0cf0*/  SHFL.IDX PT, R2, R98, RZ, 0x1f ;  /* 0x00001fff62027589 */ /* 0x000ee200000e0000 */
[----:B------:R-:W1:Y:S01]  /*0d00*/  S2UR UR44, SR_CgaCtaId ;  /* 0x00000000002c79c3 */ /* 0x000e620000008800 */
[----:B------:R-:W-:Y:S01]  /*0d10*/  NOP ;  /* 0x0000000000007918 */ /* 0x000fe20000000000 */
[----:B---3--:R-:W-:-:S13]  /*0d20*/  ISETP.NE.AND P0, PT, R2, 0x3, PT ;  /* 0x000000030200780c */ /* 0x008fda0003f05270 */
[----:B-1----:R-:W-:Y:S05]  /*0d30*/  @P0 BRA `(.L_x_15) ;  /* 0x0000000000340947 */ /* 0x002fea0003800000 */
[----:B--2---:R-:W-:Y:S01]  /*0d40*/  UMOV UR4, 0x400 ;  /* 0x0000040000047882 */ /* 0x004fe20000000000 */
[----:B------:R-:W-:Y:S01]  /*0d50*/  UMOV UR6, 0x20 ;  /* 0x0000002000067882 */ /* 0x000fe20000000000 */
[----:B------:R-:W-:Y:S02]  /*0d60*/  ULEA UR4, UR44, UR4, 0x18 ;  /* 0x000000042c047291 */ /* 0x000fe4000f8ec0ff */
[----:B------:R-:W-:-:S04]  /*0d70*/  UIADD3 UR6, UPT, UPT, -UR6, 0x100000, URZ ;  /* 0x0010000006067890 */ /* 0x000fc8000fffe1ff */
[----:B------:R-:W-:Y:S02]  /*0d80*/  USHF.L.U32 UR7, UR6, 0xb, URZ ;  /* 0x0000000b06077899 */ /* 0x000fe400080006ff */
[----:B------:R-:W-:Y:S01]  /*0d90*/  USHF.L.U32 UR6, UR6, 0x1, URZ ;  /* 0x0000000106067899 */ /* 0x000fe200080006ff */
[----:B------:R-:W-:Y:S01]  /*0da0*/  ELECT P0, URZ, PT ;  /* 0x0000000000ff782f */ /* 0x000fe20003800000 */
[----:B------:R-:W1:Y:S10]  /*0db0*/  FENCE.VIEW.ASYNC.S ;  /* 0x00000000000073c6 */ /* 0x000e740000000000 */
[----:B-1----:R1:W3:Y:S01]  /*0dc0*/  SYNCS.EXCH.64 URZ, [UR4+0x140], UR6 ;  /* 0x0001400604ff75b2 */ /* 0x0022e20008000100 */
[----:B------:R1:W2:Y:S01]  /*0dd0*/  SYNCS.EXCH.64 URZ, [UR4+0x150], UR6 ;  /* 0x0001500604ff75b2 */ /* 0x0002a20008000100 */
[----:B------:R1:W1:Y:S01]  /*0de0*/  SYNCS.EXCH.64 URZ, [UR4+0x148], UR6 ;  /* 0x0001480604ff75b2 */ /* 0x0002620008000100 */
[----:B------:R1:W1:Y:S01]  /*0df0*/  SYNCS.EXCH.64 URZ, [UR4+0x158], UR6 ;  /* 0x0001580604ff75b2 */ /* 0x0002620008000100 */
[----:B------:R-:W-:Y:S01]  /*0e00*/  NOP ;  /* 0x0000000000007918 */ /* 0x000fe20000000000 */
.L_x_15:
[----:B------:R-:W4:Y:S01]  /*0e10*/  LDCU UR24, c[0x0][0x36c] ;  /* 0x00006d80ff1877ac */ /* 0x000f220008000800 */
[----:B------:R-:W-:Y:S01]  /*0e20*/  ISETP.NE.OR P3, PT, R0, 0x2, !P3 ;  /* 0x000000020000780c */ /* 0x000fe20005f65670 */
[----:B------:R-:W-:Y:S01]  /*0e30*/  NOP ;  /* 0x0000000000007918 */ /* 0x000fe20000000000 */
[----:B------:R-:W-:Y:S01]  /*0e40*/  LOP3.LUT R0, R104, 0x1f, RZ, 0xc0, !PT ;  /* 0x0000001f68007812 */ /* 0x000fe200078ec0ff */
[----:B------:R-:W-:Y:S02]  /*0e50*/  UISETP.NE.AND UP4, UPT, UR20, 0x2, UPT ;  /* 0x000000021400788c */ /* 0x000fe4000bf85270 */
[----:B------:R-:W-:Y:S02]  /*0e60*/  UISETP.NE.AND UP5, UPT, UR20, URZ, UPT ;  /* 0x000000ff1400728c */ /* 0x000fe4000bfa5270 */
[----:B----4-:R-:W-:-:S09]  /*0e70*/  UISETP.EQ.U32.AND UP0, UPT, UR24, 0x1, UPT ;  /* 0x000000011800788c */ /* 0x010fd2000bf02070 */
[----:B------:R-:W-:Y:S05]  /*0e80*/  BRA.U !UP0, `(.L_x_16) ;  /* 0x0000000108087547 */ /* 0x000fea000b800000 */
[----:B-123--:R-:W-:Y:S01]  /*0e90*/  UCGABAR_ARV ;  /* 0x00000000000079c7 */ /* 0x00efe20008000000 */
[----:B------:R-:W-:Y:S05]  /*0ea0*/  BRA `(.L_x_17) ;  /* 0x0000000000047947 */ /* 0x000fea0003800000 */
.L_x_16:
[----:B-123--:R-:W-:Y:S01]  /*0eb0*/  NOP ;  /* 0x0000000000007918 */ /* 0x00efe20000000000 */
.L_x_17:
[----:B------:R-:W1:Y:S01]  /*0ec0*/  S2UR UR7, SR_CTAID.X ;  /* 0x00000000000779c3 */ /* 0x000e620000002500 */
[----:B------:R-:W-:-:S05]  /*0ed0*/  CS2R.32 R3, SR_CgaSize ;  /* 0x0000000000037805 */ /* 0x000fca0000008a00 */
[----:B------:R-:W-:-:S05]  /*0ee0*/  IMAD R3, R3, -0xa0, RZ ;  /* 0xffffff6003037824 */ /* 0x000fca00078e02ff */
[----:B------:R-:W-:-:S14]  /*0ef0*/  R2UR UR5, R3 ;  /* 0x00000000030572ca */ /* 0x000fdc00000e0000 */
[----:B------:R-:W2:Y:S01]  /*0f00*/  LDCU UR5, c[0x0][UR5+0x2b0] ;  /* 0x00005600050577ac */ /* 0x000ea20008000800 */
[----:B------:R-:W-:-:S05]  /*0f10*/  CS2R.32 R3, SR_CgaSize ;  /* 0x0000000000037805 */ /* 0x000fca0000008a00 */
[----:B------:R-:W-:-:S05]  /*0f20*/  IMAD R3, R3, -0xa0, RZ ;  /* 0xffffff6003037824 */ /* 0x000fca00078e02ff */
[----:B------:R-:W-:-:S14]  /*0f30*/  R2UR UR4, R3 ;  /* 0x00000000030472ca */ /* 0x000fdc00000e0000 */
[----:B------:R-:W3:Y:S01]  /*0f40*/  LDCU UR4, c[0x0][UR4+0x2b4] ;  /* 0x00005680040477ac */ /* 0x000ee20008000800 */
[----:B------:R-:W4:Y:S01]  /*0f50*/  S2UR UR8, SR_CTAID.Y ;  /* 0x00000000000879c3 */ /* 0x000f220000002600 */
[----:B------:R-:W-:-:S05]  /*0f60*/  CS2R.32 R3, SR_CgaSize ;  /* 0x0000000000037805 */ /* 0x000fca0000008a00 */
[----:B------:R-:W-:-:S05]  /*0f70*/  IMAD R3, R3, -0xa0, RZ ;  /* 0xffffff6003037824 */ /* 0x000fca00078e02ff */
[----:B------:R-:W-:-:S14]  /*0f80*/  R2UR UR59, R3 ;  /* 0x00000000033b72ca */ /* 0x000fdc00000e0000 */
[----:B------:R-:W3:Y:S01]  /*0f90*/  LDCU UR59, c[0x0][UR59+0x2a0] ;  /* 0x000054003b3b77ac */ /* 0x000ee20008000800 */
[----:B------:R-:W-:-:S05]  /*0fa0*/  CS2R.32 R3, SR_CgaSize ;  /* 0x0000000000037805 */ /* 0x000fca0000008a00 */
[----:B------:R-:W-:-:S05]  /*0fb0*/  IMAD R3, R3, -0xa0, RZ ;  /* 0xffffff6003037824 */ /* 0x000fca00078e02ff */
[----:B------:R-:W-:-:S14]  /*0fc0*/  R2UR UR58, R3 ;  /* 0x00000000033a72ca */ /* 0x000fdc00000e0000 */
[----:B------:R-:W3:Y:S01]  /*0fd0*/  LDCU UR58, c[0x0][UR58+0x2a4] ;  /* 0x000054803a3a77ac */ /* 0x000ee20008000800 */
[----:B------:R-:W3:Y:S01]  /*0fe0*/  S2UR UR36, SR_CTAID.Z ;  /* 0x00000000002479c3 */ /* 0x000ee20000002700 */
[----:B------:R-:W3:Y:S01]  /*0ff0*/  LDCU UR21, c[0x0][0xb24] ;  /* 0x00016480ff1577ac */ /* 0x000ee20008000800 */
[----:B------:R-:W3:Y:S01]  /*1000*/  LDCU UR42, c[0x0][0xb24] ;  /* 0x00016480ff2a77ac */ /* 0x000ee20008000800 */
[----:B-1----:R-:W-:Y:S01]  /*1010*/  I2FP.F32.U32 R3, UR7 ;  /* 0x0000000700037c45 */ /* 0x002fe20008201000 */
[----:B------:R-:W1:Y:S04]  /*1020*/  LDCU UR23, c[0x0][0xb30] ;  /* 0x00016600ff1777ac */ /* 0x000e680008000800 */
[----:B--2---:R-:W-:Y:S01]  /*1030*/  FMUL R3, R3, UR5 ;  /* 0x0000000503037c20 */ /* 0x004fe20008400000 */
[----:B------:R-:W-:Y:S01]  /*1040*/  UMOV UR47, UR7 ;  /* 0x00000007002f7c82 */ /* 0x000fe20008000000 */
[----:B----4-:R-:W-:Y:S01]  /*1050*/  I2FP.F32.U32 R2, UR8 ;  /* 0x0000000800027c45 */ /* 0x010fe20008201000 */
[----:B------:R-:W-:-:S03]  /*1060*/  UMOV UR48, UR8 ;  /* 0x0000000800307c82 */ /* 0x000fc60008000000 */
[----:B------:R-:W2:Y:S01]  /*1070*/  F2I.U32.TRUNC.NTZ R3, R3 ;  /* 0x0000000300037305 */ /* 0x000ea2000020f000 */
[----:B---3--:R-:W-:Y:S01]  /*1080*/  FMUL R2, R2, UR4 ;  /* 0x0000000402027c20 */ /* 0x008fe20008400000 */
[----:B------:R-:W-:-:S04]  /*1090*/  ULOP3.LUT UR4, UR44, 0x1, URZ, 0xc0, !UPT ;  /* 0x000000012c047892 */ /* 0x000fc8000f8ec0ff */
[----:B------:R-:W-:Y:S02]  /*10a0*/  UISETP.NE.U32.AND UP6, UPT, UR4, 0x1, UPT ;  /* 0x000000010400788c */ /* 0x000fe4000bfc5070 */
[----:B------:R-:W3:Y:S02]  /*10b0*/  F2I.U32.TRUNC.NTZ R2, R2 ;  /* 0x0000000200027305 */ /* 0x000ee4000020f000 */
[----:B------:R-:W-:Y:S01]  /*10c0*/  USEL UR4, URZ, 0xa00, UP6 ;  /* 0x00000a00ff047887 */ /* 0x000fe2000b000000 */
[----:B--2---:R-:W-:Y:S02]  /*10d0*/  R2UR UR6, R3 ;  /* 0x00000000030672ca */ /* 0x004fe400000e0000 */
[----:B---3--:R-:W-:Y:S02]  /*10e0*/  R2UR UR5, R2 ;  /* 0x00000000020572ca */ /* 0x008fe400000e0000 */
[----:B------:R-:W-:-:S09]  /*10f0*/  PRMT R2, RZ, 0x7610, R2 ;  /* 0x00007610ff027816 */ /* 0x000fd20000000002 */
[----:B------:R-:W-:-:S04]  /*1100*/  UIADD3 UR6, UPT, UPT, -UR6, URZ, URZ ;  /* 0x000000ff06067290 */ /* 0x000fc8000fffe1ff */
[----:B------:R-:W-:Y:S02]  /*1110*/  UIMAD UR59, UR59, UR6, UR7 ;  /* 0x000000063b3b72a4 */ /* 0x000fe4000f8e0207 */
[----:B------:R-:W-:-:S04]  /*1120*/  UIADD3 UR5, UPT, UPT, -UR5, URZ, URZ ;  /* 0x000000ff05057290 */ /* 0x000fc8000fffe1ff */
[----:B------:R-:W-:Y:S01]  /*1130*/  UIMAD UR58, UR58, UR5, UR8 ;  /* 0x000000053a3a72a4 */ /* 0x000fe2000f8e0208 */
[----:B-1----:R-:W-:Y:S11]  /*1140*/  BRA.U UP5, `(.L_x_18) ;  /* 0x0000000105247547 */ /* 0x002ff6000b800000 */
[----:B------:R-:W-:-:S04]  /*1150*/  UISETP.NE.AND UP0, UPT, UR58, URZ, UPT ;  /* 0x000000ff3a00728c */ /* 0x000fc8000bf05270 */
[----:B------:R-:W-:Y:S02]  /*1160*/  USEL UR5, URZ, 0x2, UP0 ;  /* 0x00000002ff057887 */ /* 0x000fe40008000000 */
[----:B------:R-:W-:-:S04]  /*1170*/  UISETP.NE.AND UP0, UPT, UR58, URZ, UPT ;  /* 0x000000ff3a00728c */ /* 0x000fc8000bf05270 */
[----:B------:R-:W-:-:S04]  /*1180*/  UISETP.EQ.OR UP0, UPT, UR59, URZ, !UP0 ;  /* 0x000000ff3b00728c */ /* 0x000fc8000c702670 */
[----:B------:R-:W-:Y:S02]  /*1190*/  USEL UR6, URZ, 0x1, !UP0 ;  /* 0x00000001ff067887 */ /* 0x000fe4000c000000 */
[----:B------:R-:W-:-:S04]  /*11a0*/  UISETP.NE.AND UP0, UPT, UR59, 0x1, UPT ;  /* 0x000000013b00788c */ /* 0x000fc8000bf05270 */
[----:B------:R-:W-:-:S04]  /*11b0*/  USEL UR5, UR5, 0x2, UP0 ;  /* 0x0000000205057887 */ /* 0x000fc80008000000 */
[----:B------:R-:W-:-:S06]  /*11c0*/  UIADD3 UR5, UPT, UPT, UR6, UR5, URZ ;  /* 0x0000000506057290 */ /* 0x000fcc000fffe0ff */
[----:B------:R-:W-:-:S07]  /*11d0*/  MOV R2, UR5 ;  /* 0x0000000500027c02 */ /* 0x000fce0008000f00 */
.L_x_18:
[----:B------:R-:W-:-:S09]  /*11e0*/  UISETP.GE.AND UP0, UPT, UR21, 0x1, UPT ;  /* 0x000000011500788c */ /* 0x000fd2000bf06270 */
[----:B------:R-:W-:Y:S05]  /*11f0*/  BRA.U !UP0, `(.L_x_19) ;  /* 0x0000000108d07547 */ /* 0x000fea000b800000 */
[----:B------:R-:W1:Y:S01]  /*1200*/  LDCU UR22, c[0x0][0xb0c] ;  /* 0x00016180ff1677ac */ /* 0x000e620008000800 */
[----:B------:R-:W2:Y:S01]  /*1210*/  LDCU.128 UR16, c[0x0][0xb10] ;  /* 0x00016200ff1077ac */ /* 0x000ea20008000c00 */
[----:B------:R-:W3:Y:S01]  /*1220*/  LDCU UR7, c[0x0][0x370] ;  /* 0x00006e00ff0777ac */ /* 0x000ee20008000800 */
[----:B------:R-:W-:Y:S02]  /*1230*/  UISETP.NE.AND UP1, UPT, UR21, 0x1, UPT ;  /* 0x000000011500788c */ /* 0x000fe4000bf25270 */
[----:B-1----:R-:W-:Y:S02]  /*1240*/  UISETP.NE.AND UP0, UPT, UR22, 0x1, UPT ;  /* 0x000000011600788c */ /* 0x002fe4000bf05270 */
[----:B--2---:R-:W-:Y:S02]  /*1250*/  UIMAD.WIDE.U32 UR10, UR47, UR16, URZ ;  /* 0x000000102f0a72a5 */ /* 0x004fe4000f8e00ff */
[----:B---3--:R-:W-:-:S05]  /*1260*/  UIMAD.WIDE.U32 UR8, UR7, UR16, URZ ;  /* 0x00000010070872a5 */ /* 0x008fca000f8e00ff */
[----:B------:R-:W-:Y:S01]  /*1270*/  UMOV UR6, UR11 ;  /* 0x0000000b00067c82 */ /* 0x000fe20008000000 */
[----:B------:R-:W-:Y:S02]  /*1280*/  UIMAD.WIDE.U32 UR10, UR48, UR19, URZ ;  /* 0x00000013300a72a5 */ /* 0x000fe4000f8e00ff */
[----:B------:R-:W-:Y:S01]  /*1290*/  USHF.R.U32.HI UR6, URZ, UR17, UR6 ;  /* 0x00000011ff067299 */ /* 0x000fe20008011606 */
[----:B------:R-:W-:Y:S02]  /*12a0*/  UMOV UR8, UR9 ;  /* 0x0000000900087c82 */ /* 0x000fe40008000000 */
[----:B------:R-:W-:Y:S02]  /*12b0*/  @UP0 USHF.R.U32.HI UR7, URZ, UR17, UR8 ;  /* 0x00000011ff070299 */ /* 0x000fe40008011608 */
[----:B------:R-:W1:Y:S01]  /*12c0*/  LDCU UR8, c[0x0][0x374] ;  /* 0x00006e80ff0877ac */ /* 0x000e620008000800 */
[----:B------:R-:W2:Y:S01]  /*12d0*/  LDCU UR9, c[0x0][0xb20] ;  /* 0x00016400ff0977ac */ /* 0x000ea20008000800 */
[----:B------:R-:W-:-:S02]  /*12e0*/  UMOV UR5, UR11 ;  /* 0x0000000b00057c82 */ /* 0x000fc40008000000 */
[----:B------:R-:W3:Y:S01]  /*12f0*/  LDCU.64 UR10, c[0x0][0xb28] ;  /* 0x00016500ff0a77ac */ /* 0x000ee20008000a00 */
[----:B------:R-:W-:Y:S02]  /*1300*/  USEL UR6, UR47, UR6, !UP0 ;  /* 0x000000062f067287 */ /* 0x000fe4000c000000 */
[----:B------:R-:W-:Y:S02]  /*1310*/  UISETP.NE.AND UP0, UPT, UR18, 0x1, UPT ;  /* 0x000000011200788c */ /* 0x000fe4000bf05270 */
[----:B-1----:R-:W-:Y:S02]  /*1320*/  UIMAD.WIDE.U32 UR12, UR8, UR19, URZ ;  /* 0x00000013080c72a5 */ /* 0x002fe4000f8e00ff */
[----:B--2---:R-:W-:-:S05]  /*1330*/  USHF.R.U32.HI UR5, URZ, UR9, UR5 ;  /* 0x00000009ff057299 */ /* 0x004fca0008011605 */
[----:B------:R-:W-:Y:S01]  /*1340*/  UMOV UR12, UR13 ;  /* 0x0000000d000c7c82 */ /* 0x000fe20008000000 */
[----:B------:R-:W-:Y:S02]  /*1350*/  USEL UR5, UR48, UR5, !UP0 ;  /* 0x0000000530057287 */ /* 0x000fe4000c000000 */
[----:B------:R-:W-:Y:S02]  /*1360*/  @UP0 USHF.R.U32.HI UR8, URZ, UR9, UR12 ;  /* 0x00000009ff080299 */ /* 0x000fe4000801160c */
[----:B---3--:R-:W-:Y:S02]  /*1370*/  UIMAD.WIDE.U32 UR14, UR7, UR10, URZ ;  /* 0x0000000a070e72a5 */ /* 0x008fe4000f8e00ff */
[----:B------:R-:W-:-:S05]  /*1380*/  UIMAD.WIDE.U32 UR12, UR8, UR10, URZ ;  /* 0x0000000a080c72a5 */ /* 0x000fca000f8e00ff */
[----:B------:R-:W-:Y:S02]  /*1390*/  UMOV UR14, UR15 ;  /* 0x0000000f000e7c82 */ /* 0x000fe40008000000 */
[----:B------:R-:W-:Y:S01]  /*13a0*/  UMOV UR12, UR13 ;  /* 0x0000000d000c7c82 */ /* 0x000fe20008000000 */
[----:B------:R-:W-:Y:S02]  /*13b0*/  @UP1 USHF.R.U32.HI UR7, URZ, UR11, UR14 ;  /* 0x0000000bff071299 */ /* 0x000fe4000801160e */
[----:B------:R-:W-:Y:S02]  /*13c0*/  @UP1 USHF.R.U32.HI UR8, URZ, UR11, UR12 ;  /* 0x0000000bff081299 */ /* 0x000fe4000801160c */
[----:B------:R-:W-:Y:S02]  /*13d0*/  UIMAD.WIDE.U32 UR12, UR5, UR10, URZ ;  /* 0x0000000a050c72a5 */ /* 0x000fe4000f8e00ff */
[----:B------:R-:W-:Y:S02]  /*13e0*/  UIMAD UR8, UR8, UR21, URZ ;  /* 0x00000015080872a4 */ /* 0x000fe4000f8e02ff */
[----:B------:R-:W-:-:S02]  /*13f0*/  UIMAD UR9, UR7, UR21, URZ ;  /* 0x00000015070972a4 */ /* 0x000fc4000f8e02ff */
[----:B------:R-:W-:-:S04]  /*1400*/  UISETP.GE.AND UP0, UPT, UR5, UR8, UPT ;  /* 0x000000080500728c */ /* 0x000fc8000bf06270 */
[----:B------:R-:W-:Y:S02]  /*1410*/  UISETP.GE.OR UP0, UPT, UR6, UR9, UP0 ;  /* 0x000000090600728c */ /* 0x000fe40008706670 */
[----:B------:R-:W-:-:S03]  /*1420*/  UIMAD.WIDE.U32 UR8, UR6, UR10, URZ ;  /* 0x0000000a060872a5 */ /* 0x000fc6000f8e00ff */
[----:B------:R-:W-:Y:S02]  /*1430*/  UMOV UR10, UR13 ;  /* 0x0000000d000a7c82 */ /* 0x000fe40008000000 */
[----:B------:R-:W-:-:S04]  /*1440*/  USHF.R.U32.HI UR10, URZ, UR11, UR10 ;  /* 0x0000000bff0a7299 */ /* 0x000fc8000801160a */
[----:B------:R-:W-:Y:S02]  /*1450*/  USEL UR8, UR5, UR10, !UP1 ;  /* 0x0000000a05087287 */ /* 0x000fe4000c800000 */
[----:B------:R-:W-:Y:S02]  /*1460*/  @!UP0 USHF.R.U32.HI UR9, URZ, UR11, UR9 ;  /* 0x0000000bff098299 */ /* 0x000fe40008011609 */
[----:B------:R-:W-:Y:S02]  /*1470*/  UIADD3 UR10, UPT, UPT, -UR8, URZ, URZ ;  /* 0x000000ff080a7290 */ /* 0x000fe4000fffe1ff */
[----:B------:R-:W-:Y:S02]  /*1480*/  @!UP0 USEL UR9, UR6, UR9, !UP1 ;  /* 0x0000000906098287 */ /* 0x000fe4000c800000 */
[----:B------:R-:W-:Y:S02]  /*1490*/  UIMAD UR10, UR21, UR10, UR5 ;  /* 0x0000000a150a72a4 */ /* 0x000fe4000f8e0205 */
[----:B------:R-:W-:-:S02]  /*14a0*/  UIADD3 UR11, UPT, UPT, -UR6, URZ, URZ ;  /* 0x000000ff060b7290 */ /* 0x000fc4000fffe1ff */
[----:B------:R-:W-:Y:S02]  /*14b0*/  @!UP0 UIMAD UR10, UR10, UR7, UR9 ;  /* 0x000000070a0a82a4 */ /* 0x000fe4000f8e0209 */
[----:B------:R-:W-:Y:S02]  /*14c0*/  @!UP0 UIADD3 UR8, UPT, UPT, UR8, -UR9, URZ ;  /* 0x8000000908088290 */ /* 0x000fe4000fffe0ff */
[----:B------:R-:W-:Y:S02]  /*14d0*/  UIADD3 UR7, UPT, UPT, -UR5, URZ, URZ ;  /* 0x000000ff05077290 */ /* 0x000fe4000fffe1ff */
[----:B------:R-:W-:Y:S02]  /*14e0*/  @!UP0 UIMAD UR5, UR8, UR21, UR6 ;  /* 0x00000015080582a4 */ /* 0x000fe4000f8e0206 */
[----:B------:R-:W-:Y:S02]  /*14f0*/  UIMAD UR48, UR18, UR7, UR48 ;  /* 0x00000007123072a4 */ /* 0x000fe4000f8e0230 */
[----:B------:R-:W-:Y:S01]  /*1500*/  UIMAD UR47, UR22, UR11, UR47 ;  /* 0x0000000b162f72a4 */ /* 0x000fe2000f8e022f */
[----:B------:R-:W-:Y:S01]  /*1510*/  @!UP0 UMOV UR6, UR10 ;  /* 0x0000000a00068c82 */ /* 0x000fe20008000000 */
[----:B------:R-:W-:-:S02]  /*1520*/  UIMAD UR48, UR5, UR18, UR48 ;  /* 0x00000012053072a4 */ /* 0x000fc4000f8e0230 */
[----:B------:R-:W-:-:S12]  /*1530*/  UIMAD UR47, UR6, UR22, UR47 ;  /* 0x00000016062f72a4 */ /* 0x000fd8000f8e022f */
.L_x_19:
[----:B------:R-:W-:-:S09]  /*1540*/  UISETP.NE.AND UP0, UPT, UR23, 0x1, UPT ;  /* 0x000000011700788c */ /* 0x000fd2000bf05270 */
[----:B------:R-:W-:Y:S05]  /*1550*/  BRA.U UP0, `(.L_x_20) ;  /* 0x0000000100447547 */ /* 0x000fea000b800000 */
[----:B------:R-:W1:Y:S01]  /*1560*/  LDCU.128 UR8, c[0x0][0xb10] ;  /* 0x00016200ff0877ac */ /* 0x000e620008000c00 */
[----:B------:R-:W2:Y:S01]  /*1570*/  LDCU UR12, c[0x0][0xb0c] ;  /* 0x00016180ff0c77ac */ /* 0x000ea20008000800 */
[----:B-1----:R-:W-:Y:S02]  /*1580*/  UIMAD.WIDE.U32 UR6, UR47, UR8, URZ ;  /* 0x000000082f0672a5 */ /* 0x002fe4000f8e00ff */
[----:B--2---:R-:W-:-:S05]  /*1590*/  UISETP.NE.AND UP0, UPT, UR12, 0x1, UPT ;  /* 0x000000010c00788c */ /* 0x004fca000bf05270 */
[----:B------:R-:W-:Y:S02]  /*15a0*/  UMOV UR6, UR7 ;  /* 0x0000000700067c82 */ /* 0x000fe40008000000 */
[----:B------:R-:W-:Y:S02]  /*15b0*/  USHF.R.U32.HI UR6, URZ, UR9, UR6 ;  /* 0x00000009ff067299 */ /* 0x000fe40008011606 */
[----:B------:R-:W1:Y:S01]  /*15c0*/  LDCU UR7, c[0x0][0xb20] ;  /* 0x00016400ff0777ac */ /* 0x000e620008000800 */
[----:B------:R-:W-:Y:S02]  /*15d0*/  UIMAD.WIDE.U32 UR8, UR48, UR11, URZ ;  /* 0x0000000b300872a5 */ /* 0x000fe4000f8e00ff */
[----:B------:R-:W-:Y:S02]  /*15e0*/  USEL UR6, UR47, UR6, !UP0 ;  /* 0x000000062f067287 */ /* 0x000fe4000c000000 */
[----:B------:R-:W-:-:S03]  /*15f0*/  UISETP.NE.AND UP0, UPT, UR10, 0x1, UPT ;  /* 0x000000010a00788c */ /* 0x000fc6000bf05270 */
[----:B------:R-:W-:Y:S02]  /*1600*/  UMOV UR5, UR9 ;  /* 0x0000000900057c82 */ /* 0x000fe40008000000 */
[----:B-1----:R-:W-:-:S04]  /*1610*/  USHF.R.U32.HI UR5, URZ, UR7, UR5 ;  /* 0x00000007ff057299 */ /* 0x002fc80008011605 */
[----:B------:R-:W-:-:S04]  /*1620*/  USEL UR5, UR48, UR5, !UP0 ;  /* 0x0000000530057287 */ /* 0x000fc8000c000000 */
[----:B------:R-:W-:Y:S02]  /*1630*/  UIADD3 UR7, UPT, UPT, UR6, -UR5, URZ ;  /* 0x8000000506077290 */ /* 0x000fe4000fffe0ff */
[----:B------:R-:W-:Y:S02]  /*1640*/  UIADD3 UR5, UPT, UPT, -UR6, UR5, URZ ;  /* 0x0000000506057290 */ /* 0x000fe4000fffe1ff */
[----:B------:R-:W-:Y:S02]  /*1650*/  UIMAD UR48, UR7, UR10, UR48 ;  /* 0x0000000a073072a4 */ /* 0x000fe4000f8e0230 */
[----:B------:R-:W-:-:S12]  /*1660*/  UIMAD UR47, UR5, UR12, UR47 ;  /* 0x0000000c052f72a4 */ /* 0x000fd8000f8e022f */
.L_x_20:
[----:B------:R-:W-:Y:S02]  /*1670*/  UISETP.EQ.U32.AND UP0, UPT, UR24, 0x1, UPT ;  /* 0x000000011800788c */ /* 0x000fe4000bf02070 */
[----:B------:R-:W-:-:S07]  /*1680*/  UISETP.NE.AND UP1, UPT, UR20, 0x2, UPT ;  /* 0x000000021400788c */ /* 0x000fce000bf25270 */
[----:B------:R-:W-:Y:S05]  /*1690*/  BRA.U !UP0, `(.L_x_21) ;  /* 0x00000001080c7547 */ /* 0x000fea000b800000 */
[----:B------:R-:W-:Y:S01]  /*16a0*/  UCGABAR_WAIT ;  /* 0x0000000000007dc7 */ /* 0x000fe20008000000 */
[----:B------:R-:W-:Y:S01]  /*16b0*/  CCTL.IVALL ;  /* 0x00000000ff00798f */ /* 0x000fe20002000000 */
[----:B------:R-:W-:Y:S05]  /*16c0*/  BRA `(.L_x_22) ;  /* 0x0000000000047947 */ /* 0x000fea0003800000 */
.L_x_21:
[----:B------:R-:W-:Y:S06]  /*16d0*/  BAR.SYNC.DEFER_BLOCKING 0x0 ;  /* 0x0000000000007b1d */ /* 0x000fec0000010000 */
.L_x_22:
[----:B------:R-:W-:Y:S05]  /*16e0*/  BRA.U UP1, `(.L_x_23) ;  /* 0x0000001501b87547 */ /* 0x000fea000b800000 */
[----:B------:R-:W1:Y:S01]  /*16f0*/  LDCU UR7, c[0x0][0x38c] ;  /* 0x00007180ff0777ac */ /* 0x000e620008000800 */
[----:B------:R-:W-:Y:S01]  /*1700*/  PLOP3.LUT P1, PT, PT, PT, UP2, 0x80, 0x8 ;  /* 0x000000000008781c */ /* 0x000fe20003f2f028 */
[----:B------:R-:W-:Y:S01]  /*1710*/  IMAD.MOV.U32 R12, RZ, RZ, 0x1 ;  /* 0x00000001ff0c7424 */ /* 0x000fe200078e00ff */
[----:B------:R-:W-:Y:S01]  /*1720*/  ISETP.EQ.OR P2, PT, R0, RZ, P3 ;  /* 0x000000ff0000720c */ /* 0x000fe20001f42670 */
[----:B------:R-:W-:Y:S01]  /*1730*/  UISETP.NE.AND UP0, UPT, UR20, URZ, UPT ;  /* 0x000000ff1400728c */ /* 0x000fe2000bf05270 */
[----:B------:R-:W-:Y:S01]  /*1740*/  PLOP3.LUT P1, PT, P1, PT, PT, 0x8, 0x80 ;  /* 0x000000000080781c */ /* 0x000fe20000f2e170 */
[----:B------:R-:W-:Y:S01]  /*1750*/  USEL UR26, URZ, 0x1, UP4 ;  /* 0x00000001ff1a7887 */ /* 0x000fe2000a000000 */
[----:B------:R-:W-:Y:S01]  /*1760*/  CS2R R10, SRZ ;  /* 0x00000000000a7805 */ /* 0x000fe2000001ff00 */
[----:B------:R-:W-:Y:S01]  /*1770*/  UMOV UR15, 0x400 ;  /* 0x00000400000f7882 */ /* 0x000fe20000000000 */
[----:B------:R-:W-:Y:S01]  /*1780*/  IMAD.MOV.U32 R9, RZ, RZ, RZ ;  /* 0x000000ffff097224 */ /* 0x000fe200078e00ff */
[----:B------:R-:W-:Y:S01]  /*1790*/  USEL UR26, UR26, 0x2, UP0 ;  /* 0x000000021a1a7887 */ /* 0x000fe20008000000 */
[----:B------:R-:W-:Y:S01]  /*17a0*/  IMAD.MOV.U32 R8, RZ, RZ, 0x1 ;  /* 0x00000001ff087424 */ /* 0x000fe200078e00ff */
[----:B------:R-:W-:Y:S01]  /*17b0*/  ULEA UR15, UR44, UR15, 0x18 ;  /* 0x0000000f2c0f7291 */ /* 0x000fe2000f8ec0ff */
[----:B------:R-:W2:Y:S01]  /*17c0*/  LDCU UR40, c[0x0][0x370] ;  /* 0x00006e00ff2877ac */ /* 0x000ea20008000800 */
[----:B-1----:R-:W-:Y:S01]  /*17d0*/  UIADD3 UR6, UPT, UPT, UR7, 0x3f, URZ ;  /* 0x0000003f07067890 */ /* 0x002fe2000fffe0ff */
[----:B------:R-:W1:Y:S03]  /*17e0*/  LDCU.64 UR28, c[0x0][0x348] ;  /* 0x00006900ff1c77ac */ /* 0x000e660008000a00 */
[----:B------:R-:W-:-:S02]  /*17f0*/  USHF.R.S32.HI UR5, URZ, 0x1f, UR6 ;  /* 0x0000001fff057899 */ /* 0x000fc40008011406 */
[----:B------:R-:W-:Y:S02]  /*1800*/  USHF.R.U32.HI UR46, URZ, 0x6, UR4 ;  /* 0x00000006ff2e7899 */ /* 0x000fe40008011604 */
[----:B------:R-:W-:Y:S02]  /*1810*/  ULEA.HI UR5, UR5, UR6, URZ, 0x6 ;  /* 0x0000000605057291 */ /* 0x000fe4000f8f30ff */
[----:B------:R-:W-:Y:S02]  /*1820*/  UIADD3 UR6, UPT, UPT, UR7, -0x1, URZ ;  /* 0xffffffff07067890 */ /* 0x000fe4000fffe0ff */
[----:B------:R-:W-:Y:S02]  /*1830*/  USHF.R.S32.HI UR43, URZ, 0x6, UR5 ;  /* 0x00000006ff2b7899 */ /* 0x000fe40008011405 */
[----:B------:R-:W-:Y:S02]  /*1840*/  UISETP.GE.U32.AND UP1, UPT, UR6, -0x7f, UPT ;  /* 0xffffff810600788c */ /* 0x000fe4000bf26070 */
[----:B------:R-:W-:-:S02]  /*1850*/  UISETP.LT.U32.AND UP0, UPT, UR43, 0xb, UPT ;  /* 0x0000000b2b00788c */ /* 0x000fc4000bf01070 */
[----:B------:R-:W-:Y:S02]  /*1860*/  UIADD3 UR5, UPT, UPT, UR15, 0x1400, URZ ;  /* 0x000014000f057890 */ /* 0x000fe4000fffe0ff */
[----:B------:R-:W-:Y:S02]  /*1870*/  USEL UR41, UR43, 0xb, UP0 ;  /* 0x0000000b2b297887 */ /* 0x000fe40008000000 */
[----:B------:R-:W-:Y:S02]  /*1880*/  @UP6 UIADD3 UR5, UPT, UPT, UR15, URZ, URZ ;  /* 0x000000ff0f056290 */ /* 0x000fe4000fffe0ff */
[----:B------:R-:W-:Y:S02]  /*1890*/  UIADD3 UR21, UPT, UPT, UR41, -0x1, URZ ;  /* 0xffffffff29157890 */ /* 0x000fe4000fffe0ff */
[----:B------:R-:W-:Y:S02]  /*18a0*/  @UP1 UIADD3 UR21, UPT, UPT, UR41, URZ, URZ ;  /* 0x000000ff29151290 */ /* 0x000fe4000fffe0ff */
[----:B------:R-:W-:Y:S01]  /*18b0*/  UIADD3 UR49, UPT, UPT, UR7, 0x7e, URZ ;  /* 0x0000007e07317890 */ /* 0x000fe2000fffe0ff */
[----:B------:R-:W3:Y:S01]  /*18c0*/  LDCU UR39, c[0x0][0x374] ;  /* 0x00006e80ff2777ac */ /* 0x000ee20008000800 */
[----:B------:R-:W-:-:S02]  /*18d0*/  UIADD3 UR5, UPT, UPT, UR5, 0x1b300, URZ ;  /* 0x0001b30005057890 */ /* 0x000fc4000fffe0ff */
[----:B------:R-:W-:Y:S02]  /*18e0*/  UIADD3 UR45, UPT, UPT, UR43, -UR41, URZ ;  /* 0x800000292b2d7290 */ /* 0x000fe4000fffe0ff */
[----:B------:R-:W-:Y:S01]  /*18f0*/  UIADD3 UR21, UPT, UPT, UR21, 0x1, URZ ;  /* 0x0000000115157890 */ /* 0x000fe2000fffe0ff */
[----:B-12---:R-:W-:-:S11]  /*1900*/  UMOV UR13, URZ ;  /* 0x000000ff000d7c82 */ /* 0x006fd60008000000 */
.L_x_43:
[----:B------:R-:W-:-:S09]  /*1910*/  UISETP.NE.AND UP0, UPT, UR44, URZ, UPT ;  /* 0x000000ff2c00728c */ /* 0x000fd2000bf05270 */
[----:B------:R-:W-:Y:S05]  /*1920*/  BRA.U UP0, `(.L_x_24) ;  /* 0x0000000100287547 */ /* 0x000fea000b800000 */
[----:B------:R-:W-:Y:S02]  /*1930*/  LEA R0, R9, UR15, 0x3 ;  /* 0x0000000f09007c11 */ /* 0x000fe4000f8e18ff */
[----:B------:R-:W-:-:S04]  /*1940*/  SHF.L.U32 R2, R8, 0x1f, RZ ;  /* 0x0000001f08027819 */ /* 0x000fc800000006ff */
[----:B------:R-:W1:Y:S02]  /*1950*/  SYNCS.PHASECHK.TRANS64.TRYWAIT P0, [R0+URZ+0x150], R2 ;  /* 0x00015002000075a7 */ /* 0x000e6400080011ff */
[----:B-1----:R-:W-:Y:S05]  /*1960*/  @!P0 BRA `(.L_x_25) ;  /* 0x0000006000548947 */ /* 0x002fea0003800000 */
.L_x_121:
[----:B------:R-:W-:Y:S01]  /*1970*/  VIADD R9, R9, 0x1 ;  /* 0x0000000109097836 */ /* 0x000fe20000000000 */
[----:B------:R1:W-:Y:S04]  /*1980*/  SYNCS.ARRIVE.TRANS64.A1T0 RZ, [R0+URZ+0x140], RZ ;  /* 0x000140ff00ff79a7 */ /* 0x0003e800081000ff */
[----:B------:R-:W-:-:S04]  /*1990*/  ISETP.NE.AND P0, PT, R9, 0x2, PT ;  /* 0x000000020900780c */ /* 0x000fc80003f05270 */
[----:B------:R-:W-:Y:S02]  /*19a0*/  SEL R9, R9, RZ, P0 ;  /* 0x000000ff09097207 */ /* 0x000fe40000000000 */
[----:B-1----:R-:W-:-:S04]  /*19b0*/  SEL R0, RZ, 0x1, P0 ;  /* 0x00000001ff007807 */ /* 0x002fc80000000000 */
[----:B------:R-:W-:-:S07]  /*19c0*/  LOP3.LUT R8, R8, R0, RZ, 0x3c, !PT ;  /* 0x0000000008087212 */ /* 0x000fce00078e3cff */
.L_x_24:
[----:B------:R-:W-:Y:S01]  /*19d0*/  ULEA UR6, UR13, UR15, 0x3 ;  /* 0x0000000f0d067291 */ /* 0x000fe2000f8e18ff */
[----:B------:R-:W-:Y:S01]  /*19e0*/  SHF.L.U32 R0, R12, 0x1f, RZ ;  /* 0x0000001f0c007819 */ /* 0x000fe200000006ff */
[----:B------:R-:W-:Y:S02]  /*19f0*/  UISETP.GE.U32.AND UP0, UPT, UR49, 0x7f, UPT ;  /* 0x0000007f3100788c */ /* 0x000fe4000bf06070 */
[----:B------:R-:W-:Y:S02]  /*1a00*/  USHF.L.U32 UR35, UR47, 0x6, URZ ;  /* 0x000000062f237899 */ /* 0x000fe400080006ff */
[----:B------:R-:W-:Y:S01]  /*1a10*/  UIMAD UR19, UR48, 0x50, UR46 ;  /* 0x00000050301378a4 */ /* 0x000fe2000f8e022e */
[----:B------:R-:W-:Y:S02]  /*1a20*/  UMOV UR14, URZ ;  /* 0x000000ff000e7c82 */ /* 0x000fe40008000000 */
[----:B------:R1:W2:Y:S02]  /*1a30*/  SYNCS.PHASECHK.TRANS64.TRYWAIT P0, [UR6+0x58], R0 ;  /* 0x00005800ff0075a7 */ /* 0x0002a40008001106 */
[----:B------:R-:W-:Y:S07]  /*1a40*/  BRA.U !UP0, `(.L_x_26) ;  /* 0x0000000108c07547 */ /* 0x000fee000b800000 */
[----:B------:R-:W-:Y:S01]  /*1a50*/  UMOV UR8, URZ ;  /* 0x000000ff00087c82 */ /* 0x000fe20008000000 */
[----:B------:R-:W-:-:S05]  /*1a60*/  UMOV UR7, UR13 ;  /* 0x0000000d00077c82 */ /* 0x000fca0008000000 */
.L_x_32:
[----:B--2---:R-:W-:Y:S01]  /*1a70*/  @!P3 MOV R2, 0x4800 ;  /* 0x000048000002b802 */ /* 0x004fe20000000f00 */
[----:B----4-:R-:W-:Y:S01]  /*1a80*/  ULEA UR33, UR7, UR15, 0x3 ;  /* 0x0000000f07217291 */ /* 0x010fe2000f8e18ff */
[----:B-12---:R-:W-:Y:S11]  /*1a90*/  @P0 BRA `(.L_x_27) ;  /* 0x00000000000c0947 */ /* 0x006ff60003800000 */
[----:B------:R-:W-:Y:S04]  /*1aa0*/  SHF.L.U32 R3, R12, 0x1f, RZ ;  /* 0x0000001f0c037819 */ /* 0x000fe800000006ff */
[----:B------:R-:W2:Y:S02]  /*1ab0*/  SYNCS.PHASECHK.TRANS64.TRYWAIT P0, [UR33+0x58], R3 ;  /* 0x00005803ff0075a7 */ /* 0x000ea40008001121 */
[----:B--2---:R-:W-:Y:S05]  /*1ac0*/  @!P0 BRA `(.L_x_28) ;  /* 0x0000006000108947 */ /* 0x004fea0003800000 */
.L_x_27:
[----:B------:R2:W-:Y:S01]  /*1ad0*/  @!P3 SYNCS.ARRIVE.TRANS64 RZ, [UR33], R2 ;  /* 0x00000002ffffb9a7 */ /* 0x0005e20008000021 */
[----:B------:R-:W-:Y:S04]  /*1ae0*/  ULOP3.LUT UR6, UR26, 0x2, URZ, 0xfc, !UPT ;  /* 0x000000021a067892 */ /* 0x000fe8000f8efcff */
[----:B------:R-:W-:Y:S09]  /*1af0*/  UISETP.NE.AND UP0, UPT, UR6, 0x2, UPT ;  /* 0x000000020600788c */ /* 0x000ff2000bf05270 */
[----:B------:R-:W-:Y:S05]  /*1b00*/  BRA.U UP0, `(.L_x_29) ;  /* 0x0000000100047547 */ /* 0x000fea000b800000 */
[----:B---3--:R-:W-:Y:S05]  /*1b10*/  BPT.TRAP 0x1 ;  /* 0x000000040000795c */ /* 0x008fea0000300000 */
.L_x_29:
[----:B------:R-:W-:Y:S04]  /*1b20*/  BSSY.RECONVERGENT B0, `(.L_x_30) ;  /* 0x0000003000007945 */ /* 0x000fe80003800200 */
[----:B------:R-:W-:Y:S05]  /*1b30*/  @P2 BRA `(.L_x_31) ;  /* 0x0000000000042947 */ /* 0x000fea0003800000 */
[----:B---3--:R-:W-:Y:S05]  /*1b40*/  BPT.TRAP 0x1 ;  /* 0x000000040000795c */ /* 0x008fea0000300000 */
.L_x_31:
[----:B---3--:R-:W-:Y:S05]  /*1b50*/  BSYNC.RECONVERGENT B0 ;  /* 0x0000000000007941 */ /* 0x008fea0003800200 */
.L_x_30:
[----:B------:R-:W-:Y:S02]  /*1b60*/  UIADD3 UR6, UPT, UPT, UR7, 0x1, URZ ;  /* 0x0000000107067890 */ /* 0x000fe4000fffe0ff */
[----:B------:R-:W-:Y:S02]  /*1b70*/  UIADD3 UR22, UP1, UPT, UR28, 0x80, URZ ;  /* 0x000000801c167890 */ /* 0x000fe4000ff3e0ff */
[----:B------:R-:W-:Y:S02]  /*1b80*/  UISETP.NE.AND UP0, UPT, UR6, 0xb, UPT ;  /* 0x0000000b0600788c */ /* 0x000fe4000bf05270 */
[----:B------:R-:W-:Y:S02]  /*1b90*/  ULEA UR32, UR7, UR15, 0xd ;  /* 0x0000000f07207291 */ /* 0x000fe4000f8e68ff */
[----:B------:R-:W-:Y:S02]  /*1ba0*/  USEL UR9, URZ, 0x1, UP0 ;  /* 0x00000001ff097887 */ /* 0x000fe40008000000 */
[----:B------:R-:W-:Y:S02]  /*1bb0*/  USEL UR13, UR6, URZ, UP0 ;  /* 0x000000ff060d7287 */ /* 0x000fe40008000000 */
[----:B------:R-:W-:Y:S02]  /*1bc0*/  USHF.L.U32 UR34, UR8, 0x6, URZ ;  /* 0x0000000608227899 */ /* 0x000fe400080006ff */
[----:B------:R-:W-:Y:S01]  /*1bd0*/  ULEA UR6, UR13, UR15, 0x3 ;  /* 0x0000000f0d067291 */ /* 0x000fe2000f8e18ff */
[----:B------:R-:W-:Y:S01]  /*1be0*/  LOP3.LUT R12, R12, UR9, RZ, 0x3c, !PT ;  /* 0x000000090c0c7c12 */ /* 0x000fe2000f8e3cff */
[----:B------:R-:W-:Y:S02]  /*1bf0*/  UIADD3.X UR23, UPT, UPT, URZ, UR29, URZ, UP1, !UPT ;  /* 0x0000001dff177290 */ /* 0x000fe40008ffe4ff */
[----:B------:R-:W-:Y:S01]  /*1c00*/  UIADD3 UR32, UPT, UPT, UR32, 0x5300, URZ ;  /* 0x0000530020207890 */ /* 0x000fe2000fffe0ff */
[----:B-1----:R-:W-:Y:S01]  /*1c10*/  SHF.L.U32 R0, R12, 0x1f, RZ ;  /* 0x0000001f0c007819 */ /* 0x002fe200000006ff */
[----:B------:R-:W-:Y:S02]  /*1c20*/  UIADD3 UR10, UP0, UPT, UR28, 0x180, URZ ;  /* 0x000001801c0a7890 */ /* 0x000fe4000ff1e0ff */
[----:B------:R-:W-:Y:S01]  /*1c30*/  UIADD3 UR8, UPT, UPT, UR8, 0x1, URZ ;  /* 0x0000000108087890 */ /* 0x000fe2000fffe0ff */
[----:B------:R4:W1:Y:S01]  /*1c40*/  SYNCS.PHASECHK.TRANS64.TRYWAIT P0, [UR6+0x58], R0 ;  /* 0x00005800ff0075a7 */ /* 0x0008620008001106 */
[----:B------:R-:W-:Y:S02]  /*1c50*/  UIMAD UR6, UR7, 0x1400, UR4 ;  /* 0x00001400070678a4 */ /* 0x000fe4000f8e0204 */
[----:B------:R-:W-:Y:S02]  /*1c60*/  UIADD3.X UR11, UPT, UPT, URZ, UR29, URZ, UP0, !UPT ;  /* 0x0000001dff0b7290 */ /* 0x000fe400087fe4ff */
[----:B------:R-:W-:Y:S01]  /*1c70*/  ULEA UR6, UR6, UR15, 0x1 ;  /* 0x0000000f06067291 */ /* 0x000fe2000f8e08ff */
[----:B------:R-:W-:Y:S01]  /*1c80*/  UMOV UR24, 0x0 ;  /* 0x0000000000187882 */ /* 0x000fe20000000000 */
[----:B------:R-:W-:Y:S02]  /*1c90*/  UMOV UR25, 0x10000000 ;  /* 0x1000000000197882 */ /* 0x000fe40000000000 */
[----:B------:R-:W-:Y:S01]  /*1ca0*/  UIADD3 UR16, UPT, UPT, UR6, 0x1b300, URZ ;  /* 0x0001b30006107890 */ /* 0x000fe2000fffe0ff */
[----:B------:R4:W-:Y:S01]  /*1cb0*/  UTMALDG.3D [UR32], [UR22], desc[UR24] ;  /* 0x00001820160075b4 */ /* 0x0009e20008011000 */
[----:B------:R-:W-:Y:S01]  /*1cc0*/  UISETP.NE.AND UP0, UPT, UR8, UR21, UPT ;  /* 0x000000150800728c */ /* 0x000fe2000bf05270 */
[----:B------:R-:W-:Y:S01]  /*1cd0*/  UMOV UR6, 0x30000 ;  /* 0x0003000000067882 */ /* 0x000fe20000000000 */
[----:B------:R-:W-:Y:S01]  /*1ce0*/  UMOV UR20, UR36 ;  /* 0x0000002400147c82 */ /* 0x000fe20008000000 */
[----:B------:R-:W-:Y:S01]  /*1cf0*/  UMOV UR17, UR33 ;  /* 0x0000002100117c82 */ /* 0x000fe20008000000 */
[----:B------:R-:W-:Y:S01]  /*1d00*/  UMOV UR18, UR34 ;  /* 0x0000002200127c82 */ /* 0x000fe20008000000 */
[----:B------:R-:W-:Y:S02]  /*1d10*/  UMOV UR14, UR21 ;  /* 0x00000015000e7c82 */ /* 0x000fe40008000000 */
[----:B------:R4:W-:Y:S01]  /*1d20*/  UTMALDG.3D.MULTICAST [UR16], [UR10], UR6, desc[UR24] ;  /* 0x000018100a0073b4 */ /* 0x0009e20008011806 */
[----:B------:R-:W-:Y:S01]  /*1d30*/  UMOV UR7, UR13 ;  /* 0x0000000d00077c82 */ /* 0x000fe20008000000 */
[----:B------:R-:W-:Y:S05]  /*1d40*/  BRA.U UP0, `(.L_x_32) ;  /* 0xfffffffd00487547 */ /* 0x000fea000b83ffff */
.L_x_26:
[----:B----4-:R-:W-:Y:S01]  /*1d50*/  ULEA UR6, UR13, UR15, 0x3 ;  /* 0x0000000f0d067291 */ /* 0x010fe2000f8e18ff */
[----:B-1----:R-:W-:Y:S01]  /*1d60*/  SHF.L.U32 R0, R12, 0x1f, RZ ;  /* 0x0000001f0c007819 */ /* 0x002fe200000006ff */
[----:B------:R-:W-:Y:S01]  /*1d70*/  @!P1 SYNCS.ARRIVE.TRANS64.A1T0 RZ, [UR15+0xd8], RZ ;  /* 0x0000d8ffffff99a7 */ /* 0x000fe2000810000f */
[----:B------:R-:W-:-:S06]  /*1d80*/  UISETP.GT.AND UP0, UPT, UR43, UR41, UPT ;  /* 0x000000292b00728c */ /* 0x000fcc000bf04270 */
[----:B--2---:R1:W2:Y:S03]  /*1d90*/  SYNCS.PHASECHK.TRANS64.TRYWAIT P0, [UR6+0x58], R0 ;  /* 0x00005800ff0075a7 */ /* 0x0042a60008001106 */
[----:B------:R-:W-:Y:S05]  /*1da0*/  BRA.U !UP0, `(.L_x_33) ;  /* 0x0000000108bc7547 */ /* 0x000fea000b800000 */
[----:B------:R-:W-:Y:S01]  /*1db0*/  UIADD3 UR27, UPT, UPT, UR45, UR14, URZ ;  /* 0x0000000e2d1b7290 */ /* 0x000fe2000fffe0ff */
[----:B------:R-:W-:-:S11]  /*1dc0*/  UMOV UR6, UR13 ;  /* 0x0000000d00067c82 */ /* 0x000fd60008000000 */
.L_x_39:
[----:B--2---:R-:W-:Y:S01]  /*1dd0*/  @!P3 MOV R2, 0x4800 ;  /* 0x000048000002b802 */ /* 0x004fe20000000f00 */
[----:B----4-:R-:W-:Y:S01]  /*1de0*/  ULEA UR9, UR6, UR15, 0x3 ;  /* 0x0000000f06097291 */ /* 0x010fe2000f8e18ff */
[----:B-12---:R-:W-:Y:S11]  /*1df0*/  @P0 BRA `(.L_x_34) ;  /* 0x00000000000c0947 */ /* 0x006ff60003800000 */
[----:B------:R-:W-:Y:S04]  /*1e00*/  SHF.L.U32 R3, R12, 0x1f, RZ ;  /* 0x0000001f0c037819 */ /* 0x000fe800000006ff */
[----:B------:R-:W2:Y:S02]  /*1e10*/  SYNCS.PHASECHK.TRANS64.TRYWAIT P0, [UR9+0x58], R3 ;  /* 0x00005803ff0075a7 */ /* 0x000ea40008001109 */
[----:B--2---:R-:W-:Y:S05]  /*1e20*/  @!P0 BRA `(.L_x_35) ;  /* 0x0000005c00508947 */ /* 0x004fea0003800000 */
.L_x_34:
[----:B------:R2:W-:Y:S01]  /*1e30*/  @!P3 SYNCS.ARRIVE.TRANS64 RZ, [UR9], R2 ;  /* 0x00000002ffffb9a7 */ /* 0x0005e20008000009 */
[----:B------:R-:W-:Y:S04]  /*1e40*/  ULOP3.LUT UR7, UR26, 0x2, URZ, 0xfc, !UPT ;  /* 0x000000021a077892 */ /* 0x000fe8000f8efcff */
[----:B------:R-:W-:Y:S09]  /*1e50*/  UISETP.NE.AND UP0, UPT, UR7, 0x2, UPT ;  /* 0x000000020700788c */ /* 0x000ff2000bf05270 */
[----:B------:R-:W-:Y:S05]  /*1e60*/  BRA.U UP0, `(.L_x_36) ;  /* 0x0000000100047547 */ /* 0x000fea000b800000 */
[----:B---3--:R-:W-:Y:S05]  /*1e70*/  BPT.TRAP 0x1 ;  /* 0x000000040000795c */ /* 0x008fea0000300000 */
.L_x_36:
[----:B------:R-:W-:Y:S04]  /*1e80*/  BSSY.RECONVERGENT B0, `(.L_x_37) ;  /* 0x0000003000007945 */ /* 0x000fe80003800200 */
[----:B------:R-:W-:Y:S05]  /*1e90*/  @P2 BRA `(.L_x_38) ;  /* 0x0000000000042947 */ /* 0x000fea0003800000 */
[----:B---3--:R-:W-:Y:S05]  /*1ea0*/  BPT.TRAP 0x1 ;  /* 0x000000040000795c */ /* 0x008fea0000300000 */
.L_x_38:
[----:B---3--:R-:W-:Y:S05]  /*1eb0*/  BSYNC.RECONVERGENT B0 ;  /* 0x0000000000007941 */ /* 0x008fea0003800200 */
.L_x_37:
[----:B------:R-:W-:Y:S02]  /*1ec0*/  UIADD3 UR7, UPT, UPT, UR6, 0x1, URZ ;  /* 0x0000000106077890 */ /* 0x000fe4000fffe0ff */
[----:B------:R-:W-:Y:S02]  /*1ed0*/  UIADD3 UR22, UP1, UPT, UR28, 0x80, URZ ;  /* 0x000000801c167890 */ /* 0x000fe4000ff3e0ff */
[----:B------:R-:W-:Y:S02]  /*1ee0*/  UISETP.NE.AND UP0, UPT, UR7, 0xb, UPT ;  /* 0x0000000b0700788c */ /* 0x000fe4000bf05270 */
[----:B------:R-:W-:Y:S02]  /*1ef0*/  USHF.L.U32 UR10, UR14, 0x6, URZ ;  /* 0x000000060e0a7899 */ /* 0x000fe400080006ff */
[----:B------:R-:W-:Y:S02]  /*1f00*/  USEL UR8, URZ, 0x1, UP0 ;  /* 0x00000001ff087887 */ /* 0x000fe40008000000 */
[----:B------:R-:W-:Y:S02]  /*1f10*/  USEL UR13, UR7, URZ, UP0 ;  /* 0x000000ff070d7287 */ /* 0x000fe40008000000 */
[----:B------:R-:W-:Y:S02]  /*1f20*/  UIADD3.X UR23, UPT, UPT, URZ, UR29, URZ, UP1, !UPT ;  /* 0x0000001dff177290 */ /* 0x000fe40008ffe4ff */
[----:B------:R-:W-:Y:S01]  /*1f30*/  ULEA UR7, UR13, UR15, 0x3 ;  /* 0x0000000f0d077291 */ /* 0x000fe2000f8e18ff */
[----:B------:R-:W-:Y:S01]  /*1f40*/  LOP3.LUT R12, R12, UR8, RZ, 0x3c, !PT ;  /* 0x000000080c0c7c12 */ /* 0x000fe2000f8e3cff */
[----:B------:R-:W-:Y:S02]  /*1f50*/  ULEA UR8, UR6, UR15, 0xd ;  /* 0x0000000f06087291 */ /* 0x000fe4000f8e68ff */
[----:B------:R-:W-:Y:S01]  /*1f60*/  UIADD3 UR24, UP0, UPT, UR28, 0x180, URZ ;  /* 0x000001801c187890 */ /* 0x000fe2000ff1e0ff */
[----:B-1----:R-:W-:Y:S01]  /*1f70*/  SHF.L.U32 R0, R12, 0x1f, RZ ;  /* 0x0000001f0c007819 */ /* 0x002fe200000006ff */
[----:B------:R-:W-:Y:S02]  /*1f80*/  UIADD3 UR8, UPT, UPT, UR8, 0x5300, URZ ;  /* 0x0000530008087890 */ /* 0x000fe4000fffe0ff */
[----:B------:R-:W-:Y:S01]  /*1f90*/  UIMAD UR16, UR6, 0x2800, UR5 ;  /* 0x00002800061078a4 */ /* 0x000fe2000f8e0205 */
[----:B------:R4:W1:Y:S01]  /*1fa0*/  SYNCS.PHASECHK.TRANS64.TRYWAIT P0, [UR7+0x58], R0 ;  /* 0x00005800ff0075a7 */ /* 0x0008620008001107 */
[----:B------:R-:W-:Y:S01]  /*1fb0*/  UMOV UR30, 0x0 ;  /* 0x00000000001e7882 */ /* 0x000fe20000000000 */
[----:B------:R-:W-:Y:S01]  /*1fc0*/  UMOV UR31, 0x10000000 ;  /* 0x10000000001f7882 */ /* 0x000fe20000000000 */
[----:B------:R-:W-:Y:S01]  /*1fd0*/  UMOV UR11, UR35 ;  /* 0x00000023000b7c82 */ /* 0x000fe20008000000 */
[----:B------:R-:W-:Y:S01]  /*1fe0*/  UMOV UR12, UR36 ;  /* 0x00000024000c7c82 */ /* 0x000fe20008000000 */
[----:B------:R-:W-:Y:S01]  /*1ff0*/  UIADD3.X UR25, UPT, UPT, URZ, UR29, URZ, UP0, !UPT ;  /* 0x0000001dff197290 */ /* 0x000fe200087fe4ff */
[----:B------:R4:W-:Y:S01]  /*2000*/  UTMALDG.3D [UR8], [UR22], desc[UR30] ;  /* 0x00001e08160075b4 */ /* 0x0009e20008011000 */
[----:B------:R-:W-:Y:S01]  /*2010*/  UIADD3 UR14, UPT, UPT, UR14, 0x1, URZ ;  /* 0x000000010e0e7890 */ /* 0x000fe2000fffe0ff */
[----:B------:R-:W-:Y:S01]  /*2020*/  UMOV UR7, 0x30000 ;  /* 0x0003000000077882 */ /* 0x000fe20000000000 */
[----:B------:R-:W-:Y:S01]  /*2030*/  UMOV UR20, UR36 ;  /* 0x0000002400147c82 */ /* 0x000fe20008000000 */
[----:B------:R-:W-:Y:S01]  /*2040*/  UMOV UR17, UR9 ;  /* 0x0000000900117c82 */ /* 0x000fe20008000000 */
[----:B------:R-:W-:Y:S01]  /*2050*/  UMOV UR18, UR10 ;  /* 0x0000000a00127c82 */ /* 0x000fe20008000000 */
[----:B------:R-:W-:Y:S02]  /*2060*/  UISETP.NE.AND UP0, UPT, UR14, UR27, UPT ;  /* 0x0000001b0e00728c */ /* 0x000fe4000bf05270 */
[----:B------:R4:W-:Y:S01]  /*2070*/  UTMALDG.3D.MULTICAST [UR16], [UR24], UR7, desc[UR30] ;  /* 0x00001e10180073b4 */ /* 0x0009e20008011807 */
[----:B------:R-:W-:Y:S06]  /*2080*/  UMOV UR6, UR13 ;  /* 0x0000000d00067c82 */ /* 0x000fec0008000000 */
[----:B------:R-:W-:Y:S05]  /*2090*/  BRA.U UP0, `(.L_x_39) ;  /* 0xfffffffd004c7547 */ /* 0x000fea000b83ffff */
.L_x_33:
[C---:B------:R-:W-:Y:S01]  /*20a0*/  LEA R3, R11.reuse, UR15, 0x3 ;  /* 0x0000000f0b037c11 */ /* 0x040fe2000f8e18ff */
[----:B------:R-:W-:Y:S01]  /*20b0*/  NOP ;  /* 0x0000000000007918 */ /* 0x000fe20000000000 */
[----:B-1--4-:R-:W-:Y:S02]  /*20c0*/  SHF.L.U32 R0, R10, 0x1f, RZ ;  /* 0x0000001f0a007819 */ /* 0x012fe400000006ff */
[----:B------:R-:W-:Y:S02]  /*20d0*/  LEA R4, R11, UR15, 0x4 ;  /* 0x0000000f0b047c11 */ /* 0x000fe4000f8e20ff */
[----:B--2---:R-:W1:Y:S02]  /*20e0*/  SYNCS.PHASECHK.TRANS64.TRYWAIT P0, [R3+URZ+0xe0], R0 ;  /* 0x0000e000030075a7 */ /* 0x004e6400080011ff */
[----:B-1----:R-:W-:Y:S05]  /*20f0*/  @!P0 BRA `(.L_x_40) ;  /* 0x0000005800b48947 */ /* 0x002fea0003800000 */
.L_x_124:
[----:B------:R-:W2:Y:S01]  /*2100*/  LDS.128 R4, [R4+0x170] ;  /* 0x0001700004047984 */ /* 0x000ea20000000c00 */
[----:B------:R-:W-:Y:S01]  /*2110*/  UISETP.GE.AND UP0, UPT, UR42, 0x1, UPT ;  /* 0x000000012a00788c */ /* 0x000fe2000bf06270 */
[----:B------:R-:W-:Y:S01]  /*2120*/  @!PT LDS RZ, [RZ] ;  /* 0x00000000fffff984 */ /* 0x000fe20000000800 */
[----:B------:R-:W-:Y:S01]  /*2130*/  @!PT LDS RZ, [RZ] ;  /* 0x00000000fffff984 */ /* 0x000fe20000000800 */
[----:B------:R-:W-:Y:S01]  /*2140*/  @!PT LDS RZ, [RZ] ;  /* 0x00000000fffff984 */ /* 0x000fe20000000800 */
[----:B------:R-:W-:Y:S01]  /*2150*/  @!PT LDS RZ, [RZ] ;  /* 0x00000000fffff984 */ /* 0x000fe20000000800 */
[----:B------:R4:W-:Y:S06]  /*2160*/  MEMBAR.ALL.CTA ;  /* 0x0000000000007992 */ /* 0x0009ec0000008000 */
[----:B----4-:R-:W4:Y:S01]  /*2170*/  FENCE.VIEW.ASYNC.S ;  /* 0x00000000000073c6 */ /* 0x010f220000000000 */
[----:B--2---:R-:W-:-:S13]  /*2180*/  LOP3.LUT P0, RZ, R6, 0x1, RZ, 0xc0, !PT ;  /* 0x0000000106ff7812 */ /* 0x004fda000780c0ff */
[----:B----4-:R-:W-:Y:S01]  /*2190*/  VOTEU.ANY UP1, P0 ;  /* 0x0000000000ff7886 */ /* 0x010fe20000020100 */
[----:B------:R-:W-:-:S13]  /*21a0*/  PLOP3.LUT P0, PT, PT, PT, UP1, 0x80, 0x8 ;  /* 0x000000000008781c */ /* 0x000fda0003f0f018 */
[----:B-1----:R-:W-:Y:S02]  /*21b0*/  @P0 LOP3.LUT R0, R5, 0xffff, RZ, 0xc0, !PT ;  /* 0x0000ffff05000812 */ /* 0x002fe400078ec0ff */
[----:B------:R-:W-:Y:S02]  /*21c0*/  @P0 MOV R2, R4 ;  /* 0x0000000400020202 */ /* 0x000fe40000000f00 */
[----:B------:R-:W-:Y:S01]  /*21d0*/  @P0 R2UR UR7, R0 ;  /* 0x00000000000702ca */ /* 0x000fe200000e0000 */
[----:B------:R-:W-:Y:S01]  /*21e0*/  VIADD R0, R3, 0xf0 ;  /* 0x000000f003007836 */ /* 0x000fe20000000000 */
[----:B------:R-:W-:Y:S02]  /*21f0*/  @P0 SHF.R.U32.HI R4, RZ, 0x10, R5 ;  /* 0x00000010ff040819 */ /* 0x000fe40000011605 */
[----:B------:R-:W-:Y:S02]  /*2200*/  @P0 R2UR UR8, R2 ;  /* 0x00000000020802ca */ /* 0x000fe400000e0000 */
[----:B------:R-:W-:-:S02]  /*2210*/  PRMT R0, RZ, 0x654, R0 ;  /* 0x00000654ff007816 */ /* 0x000fc40000000000 */
[----:B------:R-:W-:Y:S02]  /*2220*/  @P0 R2UR UR6, R4 ;  /* 0x00000000040602ca */ /* 0x000fe400000e0000 */
[----:B------:R1:W-:Y:S03]  /*2230*/  SYNCS.ARRIVE.TRANS64.RED.A1T0 RZ, [R0+URZ], RZ ;  /* 0x000000ff00ff79a7 */ /* 0x0003e600081004ff */
[----:B------:R-:W-:-:S04]  /*2240*/  @UP1 UMOV UR37, UR7 ;  /* 0x0000000700251c82 */ /* 0x000fc80008000000 */
[----:B------:R-:W-:-:S04]  /*2250*/  @UP1 UMOV UR38, UR8 ;  /* 0x0000000800261c82 */ /* 0x000fc80008000000 */
[----:B------:R-:W-:Y:S01]  /*2260*/  @UP1 UMOV UR36, UR6 ;  /* 0x0000000600241c82 */ /* 0x000fe20008000000 */
[----:B------:R-:W-:Y:S05]  /*2270*/  BRA.U !UP0, `(.L_x_41) ;  /* 0x0000000108d47547 */ /* 0x000fea000b800000 */
[----:B------:R-:W3:Y:S01]  /*2280*/  LDCU.128 UR16, c[0x0][0xb10] ;  /* 0x00016200ff1077ac */ /* 0x000ee20008000c00 */
[----:B------:R-:W2:Y:S01]  /*2290*/  LDCU UR12, c[0x0][0xb20] ;  /* 0x00016400ff0c77ac */ /* 0x000ea20008000800 */
[----:B------:R-:W4:Y:S01]  /*22a0*/  LDCU UR20, c[0x0][0xb0c] ;  /* 0x00016180ff1477ac */ /* 0x000f220008000800 */
[----:B------:R-:W1:Y:S01]  /*22b0*/  LDCU.64 UR10, c[0x0][0xb28] ;  /* 0x00016500ff0a77ac */ /* 0x000e620008000a00 */
[----:B------:R-:W-:Y:S02]  /*22c0*/  UISETP.NE.AND UP3, UPT, UR42, 0x1, UPT ;  /* 0x000000012a00788c */ /* 0x000fe4000bf65270 */
[----:B---3--:R-:W-:Y:S02]  /*22d0*/  UIMAD.WIDE.U32 UR8, UR39, UR19, URZ ;  /* 0x00000013270872a5 */ /* 0x008fe4000f8e00ff */
[----:B------:R-:W-:Y:S02]  /*22e0*/  UIMAD.WIDE.U32 UR6, UR40, UR16, URZ ;  /* 0x00000010280672a5 */ /* 0x000fe4000f8e00ff */
[----:B------:R-:W-:-:S02]  /*22f0*/  UISETP.NE.AND UP0, UPT, UR18, 0x1, UPT ;  /* 0x000000011200788c */ /* 0x000fc4000bf05270 */
[----:B------:R-:W-:Y:S01]  /*2300*/  UIMAD.WIDE.U32 UR30, UR37, UR19, URZ ;  /* 0x00000013251e72a5 */ /* 0x000fe2000f8e00ff */
[----:B------:R-:W-:Y:S02]  /*2310*/  UMOV UR8, UR9 ;  /* 0x0000000900087c82 */ /* 0x000fe40008000000 */
[----:B------:R-:W-:Y:S01]  /*2320*/  UMOV UR6, UR7 ;  /* 0x0000000700067c82 */ /* 0x000fe20008000000 */
[----:B--2---:R-:W-:Y:S02]  /*2330*/  USHF.R.U32.HI UR8, URZ, UR12, UR8 ;  /* 0x0000000cff087299 */ /* 0x004fe40008011608 */
[----:B----4-:R-:W-:Y:S02]  /*2340*/  UISETP.NE.AND UP2, UPT, UR20, 0x1, UPT ;  /* 0x000000011400788c */ /* 0x010fe4000bf45270 */
[----:B------:R-:W-:Y:S02]  /*2350*/  USHF.R.U32.HI UR6, URZ, UR17, UR6 ;  /* 0x00000011ff067299 */ /* 0x000fe40008011606 */
[----:B------:R-:W-:-:S02]  /*2360*/  USEL UR7, UR39, UR8, !UP0 ;  /* 0x0000000827077287 */ /* 0x000fc4000c000000 */
[----:B------:R-:W-:Y:S02]  /*2370*/  USEL UR8, UR40, UR6, !UP2 ;  /* 0x0000000628087287 */ /* 0x000fe4000d000000 */
[----:B-1----:R-:W-:Y:S01]  /*2380*/  UIMAD.WIDE.U32 UR22, UR7, UR10, URZ ;  /* 0x0000000a071672a5 */ /* 0x002fe2000f8e00ff */
[----:B------:R-:W-:Y:S01]  /*2390*/  UMOV UR6, UR31 ;  /* 0x0000001f00067c82 */ /* 0x000fe20008000000 */
[----:B------:R-:W-:Y:S02]  /*23a0*/  UIMAD.WIDE.U32 UR24, UR38, UR16, URZ ;  /* 0x00000010261872a5 */ /* 0x000fe4000f8e00ff */
[----:B------:R-:W-:-:S03]  /*23b0*/  UIMAD.WIDE.U32 UR30, UR8, UR10, URZ ;  /* 0x0000000a081e72a5 */ /* 0x000fc6000f8e00ff */
[----:B------:R-:W-:Y:S01]  /*23c0*/  UMOV UR22, UR23 ;  /* 0x0000001700167c82 */ /* 0x000fe20008000000 */
[----:B------:R-:W-:Y:S02]  /*23d0*/  USHF.R.U32.HI UR6, URZ, UR12, UR6 ;  /* 0x0000000cff067299 */ /* 0x000fe40008011606 */
[----:B------:R-:W-:Y:S01]  /*23e0*/  @UP3 USHF.R.U32.HI UR7, URZ, UR11, UR22 ;  /* 0x0000000bff073299 */ /* 0x000fe20008011616 */
[----:B------:R-:W-:Y:S01]  /*23f0*/  UMOV UR24, UR25 ;  /* 0x0000001900187c82 */ /* 0x000fe20008000000 */
[----:B------:R-:W-:Y:S01]  /*2400*/  UMOV UR30, UR31 ;  /* 0x0000001f001e7c82 */ /* 0x000fe20008000000 */
[----:B------:R-:W-:Y:S02]  /*2410*/  USHF.R.U32.HI UR17, URZ, UR17, UR24 ;  /* 0x00000011ff117299 */ /* 0x000fe40008011618 */
[----:B------:R-:W-:Y:S02]  /*2420*/  USEL UR6, UR37, UR6, !UP0 ;  /* 0x0000000625067287 */ /* 0x000fe4000c000000 */
[----:B------:R-:W-:-:S02]  /*2430*/  @UP3 USHF.R.U32.HI UR8, URZ, UR11, UR30 ;  /* 0x0000000bff083299 */ /* 0x000fc4000801161e */
[----:B------:R-:W-:Y:S02]  /*2440*/  UIMAD UR9, UR42, UR7, URZ ;  /* 0x000000072a0972a4 */ /* 0x000fe4000f8e02ff */
[----:B------:R-:W-:Y:S02]  /*2450*/  USEL UR7, UR38, UR17, !UP2 ;  /* 0x0000001126077287 */ /* 0x000fe4000d000000 */
[----:B------:R-:W-:Y:S02]  /*2460*/  UIMAD UR12, UR42, UR8, URZ ;  /* 0x000000082a0c72a4 */ /* 0x000fe4000f8e02ff */
[----:B------:R-:W-:Y:S02]  /*2470*/  UISETP.GE.AND UP0, UPT, UR6, UR9, UPT ;  /* 0x000000090600728c */ /* 0x000fe4000bf06270 */
[----:B------:R-:W-:Y:S02]  /*2480*/  UIMAD.WIDE.U32 UR22, UR6, UR10, URZ ;  /* 0x0000000a061672a5 */ /* 0x000fe4000f8e00ff */
[----:B------:R-:W-:-:S02]  /*2490*/  UISETP.GE.OR UP0, UPT, UR7, UR12, UP0 ;  /* 0x0000000c0700728c */ /* 0x000fc40008706670 */
[----:B------:R-:W-:Y:S02]  /*24a0*/  UIMAD.WIDE.U32 UR16, UR7, UR10, URZ ;  /* 0x0000000a071072a5 */ /* 0x000fe4000f8e00ff */
[----:B------:R-:W-:Y:S01]  /*24b0*/  UIADD3 UR12, UPT, UPT, -UR6, URZ, URZ ;  /* 0x000000ff060c7290 */ /* 0x000fe2000fffe1ff */
[----:B------:R-:W-:Y:S01]  /*24c0*/  UMOV UR10, UR23 ;  /* 0x00000017000a7c82 */ /* 0x000fe20008000000 */
[----:B------:R-:W-:Y:S02]  /*24d0*/  UIADD3 UR14, UPT, UPT, -UR7, URZ, URZ ;  /* 0x000000ff070e7290 */ /* 0x000fe4000fffe1ff */
[----:B------:R-:W-:-:S03]  /*24e0*/  USHF.R.U32.HI UR10, URZ, UR11, UR10 ;  /* 0x0000000bff0a7299 */ /* 0x000fc6000801160a */
[----:B------:R-:W-:Y:S01]  /*24f0*/  @!UP0 UMOV UR9, UR17 ;  /* 0x0000001100098c82 */ /* 0x000fe20008000000 */
[----:B------:R-:W-:Y:S02]  /*2500*/  UIMAD UR12, UR18, UR12, UR37 ;  /* 0x0000000c120c72a4 */ /* 0x000fe4000f8e0225 */
[----:B------:R-:W-:Y:S02]  /*2510*/  USEL UR10, UR6, UR10, !UP3 ;  /* 0x0000000a060a7287 */ /* 0x000fe4000d800000 */
[----:B------:R-:W-:Y:S02]  /*2520*/  @!UP0 USHF.R.U32.HI UR9, URZ, UR11, UR9 ;  /* 0x0000000bff098299 */ /* 0x000fe40008011609 */
[----:B------:R-:W-:Y:S02]  /*2530*/  UIADD3 UR11, UPT, UPT, -UR10, URZ, URZ ;  /* 0x000000ff0a0b7290 */ /* 0x000fe4000fffe1ff */
[----:B------:R-:W-:Y:S02]  /*2540*/  @!UP0 USEL UR9, UR7, UR9, !UP3 ;  /* 0x0000000907098287 */ /* 0x000fe4000d800000 */
[----:B------:R-:W-:-:S02]  /*2550*/  UIMAD UR11, UR42, UR11, UR6 ;  /* 0x0000000b2a0b72a4 */ /* 0x000fc4000f8e0206 */
[----:B------:R-:W-:Y:S02]  /*2560*/  @!UP0 UIADD3 UR10, UPT, UPT, UR10, -UR9, URZ ;  /* 0x800000090a0a8290 */ /* 0x000fe4000fffe0ff */
[----:B------:R-:W-:Y:S02]  /*2570*/  @!UP0 UIMAD UR9, UR11, UR8, UR9 ;  /* 0x000000080b0982a4 */ /* 0x000fe4000f8e0209 */
[----:B------:R-:W-:Y:S02]  /*2580*/  @!UP0 UIMAD UR6, UR42, UR10, UR7 ;  /* 0x0000000a2a0682a4 */ /* 0x000fe4000f8e0207 */
[----:B------:R-:W-:Y:S02]  /*2590*/  UIMAD UR8, UR20, UR14, UR38 ;  /* 0x0000000e140872a4 */ /* 0x000fe4000f8e0226 */
[----:B------:R-:W-:Y:S01]  /*25a0*/  UIMAD UR37, UR6, UR18, UR12 ;  /* 0x00000012062572a4 */ /* 0x000fe2000f8e020c */
[----:B------:R-:W-:Y:S02]  /*25b0*/  @!UP0 UMOV UR7, UR9 ;  /* 0x0000000900078c82 */ /* 0x000fe40008000000 */
[----:B------:R-:W-:-:S12]  /*25c0*/  UIMAD UR38, UR7, UR20, UR8 ;  /* 0x00000014072672a4 */ /* 0x000fd8000f8e0208 */
.L_x_41:
[----:B------:R-:W2:Y:S02]  /*25d0*/  LDCU UR6, c[0x0][0xb30] ;  /* 0x00016600ff0677ac */ /* 0x000ea40008000800 */
[----:B--2---:R-:W-:-:S09]  /*25e0*/  UISETP.NE.AND UP0, UPT, UR6, 0x1, UPT ;  /* 0x000000010600788c */ /* 0x004fd2000bf05270 */
[----:B------:R-:W-:Y:S05]  /*25f0*/  BRA.U UP0, `(.L_x_42) ;  /* 0x0000000100447547 */ /* 0x000fea000b800000 */
[----:B------:R-:W2:Y:S01]  /*2600*/  LDCU.128 UR16, c[0x0][0xb10] ;  /* 0x00016200ff1077ac */ /* 0x000ea20008000c00 */
[----:B------:R-:W4:Y:S01]  /*2610*/  LDCU UR10, c[0x0][0xb0c] ;  /* 0x00016180ff0a77ac */ /* 0x000f220008000800 */
[----:B------:R-:W1:Y:S01]  /*2620*/  LDCU UR11, c[0x0][0xb20] ;  /* 0x00016400ff0b77ac */ /* 0x000e620008000800 */
[----:B--2---:R-:W-:Y:S02]  /*2630*/  UIMAD.WIDE.U32 UR8, UR38, UR16, URZ ;  /* 0x00000010260872a5 */ /* 0x004fe4000f8e00ff */
[----:B------:R-:W-:Y:S02]  /*2640*/  UIMAD.WIDE.U32 UR6, UR37, UR19, URZ ;  /* 0x00000013250672a5 */ /* 0x000fe4000f8e00ff */
[----:B----4-:R-:W-:Y:S02]  /*2650*/  UISETP.NE.AND UP2, UPT, UR10, 0x1, UPT ;  /* 0x000000010a00788c */ /* 0x010fe4000bf45270 */
[----:B------:R-:W-:Y:S01]  /*2660*/  UISETP.NE.AND UP0, UPT, UR18, 0x1, UPT ;  /* 0x000000011200788c */ /* 0x000fe2000bf05270 */
[----:B------:R-:W-:-:S02]  /*2670*/  UMOV UR8, UR9 ;  /* 0x0000000900087c82 */ /* 0x000fc40008000000 */
[----:B------:R-:W-:Y:S01]  /*2680*/  UMOV UR6, UR7 ;  /* 0x0000000700067c82 */ /* 0x000fe20008000000 */
[----:B------:R-:W-:Y:S02]  /*2690*/  USHF.R.U32.HI UR17, URZ, UR17, UR8 ;  /* 0x00000011ff117299 */ /* 0x000fe40008011608 */
[----:B-1----:R-:W-:Y:S02]  /*26a0*/  USHF.R.U32.HI UR6, URZ, UR11, UR6 ;  /* 0x0000000bff067299 */ /* 0x002fe40008011606 */
[----:B------:R-:W-:Y:S02]  /*26b0*/  USEL UR7, UR38, UR17, !UP2 ;  /* 0x0000001126077287 */ /* 0x000fe4000d000000 */
[----:B------:R-:W-:-:S04]  /*26c0*/  USEL UR6, UR37, UR6, !UP0 ;  /* 0x0000000625067287 */ /* 0x000fc8000c000000 */
[----:B------:R-:W-:Y:S02]  /*26d0*/  UIADD3 UR8, UPT, UPT, UR7, -UR6, URZ ;  /* 0x8000000607087290 */ /* 0x000fe4000fffe0ff */
[----:B------:R-:W-:Y:S02]  /*26e0*/  UIADD3 UR6, UPT, UPT, -UR7, UR6, URZ ;  /* 0x0000000607067290 */ /* 0x000fe4000fffe1ff */
[----:B------:R-:W-:Y:S02]  /*26f0*/  UIMAD UR37, UR8, UR18, UR37 ;  /* 0x00000012082572a4 */ /* 0x000fe4000f8e0225 */
[----:B------:R-:W-:-:S12]  /*2700*/  UIMAD UR38, UR6, UR10, UR38 ;  /* 0x0000000a062672a4 */ /* 0x000fd8000f8e0226 */
.L_x_42:
[----:B------:R-:W-:Y:S01]  /*2710*/  VIADD R11, R11, 0x1 ;  /* 0x000000010b0b7836 */ /* 0x000fe20000000000 */
[----:B------:R-:W-:Y:S01]  /*2720*/  PLOP3.LUT P1, PT, PT, PT, PT, 0x80, 0x8 ;  /* 0x000000000008781c */ /* 0x000fe20003f2f070 */
[----:B------:R-:W-:Y:S02]  /*2730*/  UIADD3 UR47, UPT, UPT, UR38, UR59, URZ ;  /* 0x0000003b262f7290 */ /* 0x000fe4000fffe0ff */
[----:B------:R-:W-:Y:S01]  /*2740*/  UIADD3 UR48, UPT, UPT, UR37, UR58, URZ ;  /* 0x0000003a25307290 */ /* 0x000fe2000fffe0ff */
[----:B------:R-:W-:-:S04]  /*2750*/  ISETP.NE.AND P0, PT, R11, 0x2, PT ;  /* 0x000000020b00780c */ /* 0x000fc80003f05270 */
[----:B-1----:R-:W-:Y:S02]  /*2760*/  SEL R0, RZ, 0x1, P0 ;  /* 0x00000001ff007807 */ /* 0x002fe40000000000 */
[----:B------:R-:W-:Y:S02]  /*2770*/  SEL R11, R11, RZ, P0 ;  /* 0x000000ff0b0b7207 */ /* 0x000fe40000000000 */
[----:B------:R-:W-:Y:S01]  /*2780*/  LOP3.LUT R10, R10, R0, RZ, 0x3c, !PT ;  /* 0x000000000a0a7212 */ /* 0x000fe200078e3cff */
[----:B------:R-:W-:Y:S06]  /*2790*/  BRA.U UP1, `(.L_x_43) ;  /* 0xfffffff1015c7547 */ /* 0x000fec000b83ffff */
[----:B------:R-:W-:Y:S01]  /*27a0*/  UIADD3 UR15, UPT, UPT, UR15, 0x58, URZ ;  /* 0x000000580f0f7890 */ /* 0x000fe2000fffe0ff */
[----:B------:R-:W-:-:S03]  /*27b0*/  SHF.L.U32 R2, R12, 0x1f, RZ ;  /* 0x0000001f0c027819 */ /* 0x000fc600000006ff */
[----:B------:R-:W-:-:S09]  /*27c0*/  ULEA UR4, UR13, UR15, 0x3 ;  /* 0x0000000f0d047291 */ /* 0x000fd2000f8e18ff */
[----:B------:R-:W1:Y:S02]  /*27d0*/  SYNCS.PHASECHK.TRANS64.TRYWAIT P0, [UR4], R2 ;  /* 0x00000002ff0075a7 */ /* 0x000e640008001104 */
[----:B-1----:R-:W-:Y:S05]  /*27e0*/  @!P0 BRA `(.L_x_44) ;  /* 0x00000054000c8947 */ /* 0x002fea0003800000 */
.L_x_126:
[----:B------:R-:W-:-:S04]  /*27f0*/  UIADD3 UR4, UPT, UPT, UR13, 0x1, URZ ;  /* 0x000000010d047890 */ /* 0x000fc8000fffe0ff */
[----:B------:R-:W-:-:S04]  /*2800*/  UISETP.NE.AND UP0, UPT, UR4, 0xb, UPT ;  /* 0x0000000b0400788c */ /* 0x000fc8000bf05270 */
[----:B------:R-:W-:Y:S02]  /*2810*/  USEL UR6, URZ, 0x1, UP0 ;  /* 0x00000001ff067887 */ /* 0x000fe40008000000 */
[----:B------:R-:W-:-:S04]  /*2820*/  USEL UR4, UR4, URZ, UP0 ;  /* 0x000000ff04047287 */ /* 0x000fc80008000000 */
[----:B------:R-:W-:Y:S01]  /*2830*/  ULEA UR5, UR4, UR15, 0x3 ;  /* 0x0000000f04057291 */ /* 0x000fe2000f8e18ff */
[----:B-1----:R-:W-:-:S04]  /*2840*/  LOP3.LUT R2, R12, UR6, RZ, 0x3c, !PT ;  /* 0x000000060c027c12 */ /* 0x002fc8000f8e3cff */
[----:B------:R-:W-:-:S04]  /*2850*/  SHF.L.U32 R3, R2, 0x1f, RZ ;  /* 0x0000001f02037819 */ /* 0x000fc800000006ff */
[----:B------:R-:W1:Y:S02]  /*2860*/  SYNCS.PHASECHK.TRANS64.TRYWAIT P0, [UR5], R3 ;  /* 0x00000003ff0075a7 */ /* 0x000e640008001105 */
[----:B-1----:R-:W-:Y:S05]  /*2870*/  @!P0 BRA `(.L_x_45) ;  /* 0x0000005400008947 */ /* 0x002fea0003800000 */
.L_x_128:
[----:B------:R-:W-:-:S04]  /*2880*/  UIADD3 UR4, UPT, UPT, UR4, 0x1, URZ ;  /* 0x0000000104047890 */ /* 0x000fc8000fffe0ff */
[----:B------:R-:W-:-:S04]  /*2890*/  UISETP.NE.AND UP0, UPT, UR4, 0xb, UPT ;  /* 0x0000000b0400788c */ /* 0x000fc8000bf05270 */
[----:B------:R-:W-:Y:S02]  /*28a0*/  USEL UR6, URZ, 0x1, UP0 ;  /* 0x00000001ff067887 */ /* 0x000fe40008000000 */
[----:B------:R-:W-:-:S04]  /*28b0*/  USEL UR4, UR4, URZ, UP0 ;  /* 0x000000ff04047287 */ /* 0x000fc80008000000 */
[----:B------:R-:W-:Y:S01]  /*28c0*/  ULEA UR5, UR4, UR15, 0x3 ;  /* 0x0000000f04057291 */ /* 0x000fe2000f8e18ff */
[----:B------:R-:W-:-:S04]  /*28d0*/  LOP3.LUT R2, R2, UR6, RZ, 0x3c, !PT ;  /* 0x0000000602027c12 */ /* 0x000fc8000f8e3cff */
[----:B-1----:R-:W-:-:S04]  /*28e0*/  SHF.L.U32 R3, R2, 0x1f, RZ ;  /* 0x0000001f02037819 */ /* 0x002fc800000006ff */
[----:B------:R-:W1:Y:S02]  /*28f0*/  SYNCS.PHASECHK.TRANS64.TRYWAIT P0, [UR5], R3 ;  /* 0x00000003ff0075a7 */ /* 0x000e640008001105 */
[----:B-1----:R-:W-:Y:S05]  /*2900*/  @!P0 BRA `(.L_x_46) ;  /* 0x0000005000f48947 */ /* 0x002fea0003800000 */
.L_x_130:
        /* <DEDUP_REMOVED lines=9> */
.L_x_132:
        /* <DEDUP_REMOVED lines=9> */
.L_x_134:
        /* <DEDUP_REMOVED lines=9> */
.L_x_136:
        /* <DEDUP_REMOVED lines=9> */
.L_x_138:
        /* <DEDUP_REMOVED lines=9> */
.L_x_140:
        /* <DEDUP_REMOVED lines=9> */
.L_x_142:
        /* <DEDUP_REMOVED lines=9> */
.L_x_144:
[----:B------:R-:W-:-:S04]  /*2d00*/  UIADD3 UR4, UPT, UPT, UR4, 0x1, URZ ;  /* 0x0000000104047890 */ /* 0x000fc8000fffe0ff */
[----:B------:R-:W-:-:S04]  /*2d10*/  UISETP.NE.AND UP0, UPT, UR4, 0xb, UPT ;  /* 0x0000000b0400788c */ /* 0x000fc8000bf05270 */
[----:B------:R-:W-:Y:S02]  /*2d20*/  USEL UR5, URZ, 0x1, UP0 ;  /* 0x00000001ff057887 */ /* 0x000fe40008000000 */
[----:B------:R-:W-:-:S04]  /*2d30*/  USEL UR4, UR4, URZ, UP0 ;  /* 0x000000ff04047287 */ /* 0x000fc80008000000 */
[----:B------:R-:W-:Y:S01]  /*2d40*/  ULEA UR4, UR4, UR15, 0x3 ;  /* 0x0000000f04047291 */ /* 0x000fe2000f8e18ff */
[----:B------:R-:W-:-:S04]  /*2d50*/  LOP3.LUT R2, R2, UR5, RZ, 0x3c, !PT ;  /* 0x0000000502027c12 */ /* 0x000fc8000f8e3cff */
[----:B------:R-:W-:Y:S01]  /*2d60*/  SHF.L.U32 R2, R2, 0x1f, RZ ;  /* 0x0000001f02027819 */ /* 0x000fe200000006ff */
[----:B-1----:R-:W-:-:S07]  /*2d70*/  IMAD.U32 R0, RZ, RZ, UR4 ;  /* 0x00000004ff007e24 */ /* 0x002fce000f8e00ff */
.L_x_54:
[----:B-1----:R1:W2:Y:S02]  /*2d80*/  SYNCS.PHASECHK.TRANS64.TRYWAIT P0, [R0+URZ], R2 ;  /* 0x00000002000075a7 */ /* 0x0022a400080011ff */
[----:B--2---:R-:W-:Y:S05]  /*2d90*/  @!P0 NANOSLEEP.SYNCS 0x989680 ;  /* 0x009896800000895d */ /* 0x004fea0003900000 */
[----:B------:R-:W2:Y:S02]  /*2da0*/  @!P0 SYNCS.PHASECHK.TRANS64 P0, [R0+URZ], R2 ;  /* 0x00000002000085a7 */ /* 0x000ea400080010ff */
[----:B--23--:R-:W-:Y:S05]  /*2db0*/  @P0 EXIT ;  /* 0x000000000000094d */ /* 0x00cfea0003800000 */
[----:B------:R-:W-:Y:S05]  /*2dc0*/  BRA `(.L_x_54) ;  /* 0xfffffffc00ec7947 */ /* 0x000fea000383ffff */
.L_x_23:
[----:B------:R-:W-:-:S04]  /*2dd0*/  UISETP.NE.AND UP0, UPT, UR44, URZ, UPT ;  /* 0x000000ff2c00728c */ /* 0x000fc8000bf05270 */
[----:B------:R-:W-:-:S09]  /*2de0*/  UISETP.NE.OR UP0, UPT, UR20, 0x1, UP0 ;  /* 0x000000011400788c */ /* 0x000fd20008705670 */
[----:B------:R-:W-:Y:S05]  /*2df0*/  BRA.U UP0, `(.L_x_55) ;  /* 0x0000000500487547 */ /* 0x000fea000b800000 */
[----:B------:R-:W-:Y:S01]  /*2e00*/  ISETP.GE.U32.AND P2, PT, R0, 0x2, PT ;  /* 0x000000020000780c */ /* 0x000fe20003f46070 */
[----:B------:R-:W-:Y:S01]  /*2e10*/  IMAD.MOV.U32 R12, RZ, RZ, 0x1 ;  /* 0x00000001ff0c7424 */ /* 0x000fe200078e00ff */
[----:B------:R-:W-:Y:S02]  /*2e20*/  CS2R R10, SRZ ;  /* 0x00000000000a7805 */ /* 0x000fe4000001ff00 */
[----:B------:R-:W-:Y:S01]  /*2e30*/  CS2R R8, SRZ ;  /* 0x0000000000087805 */ /* 0x000fe2000001ff00 */
[----:B------:R-:W-:Y:S01]  /*2e40*/  UMOV UR4, 0x400 ;  /* 0x0000040000047882 */ /* 0x000fe20000000000 */
[----:B------:R-:W-:Y:S01]  /*2e50*/  UMOV UR5, URZ ;  /* 0x000000ff00057c82 */ /* 0x000fe20008000000 */
[----:B------:R-:W-:-:S12]  /*2e60*/  ULEA UR44, UR44, UR4, 0x18 ;  /* 0x000000042c2c7291 */ /* 0x000fd8000f8ec0ff */
.L_x_59:
[----:B------:R-:W-:Y:S02]  /*2e70*/  LEA R2, R8, UR44, 0x3 ;  /* 0x0000002c08027c11 */ /* 0x000fe4000f8e18ff */
[----:B------:R-:W-:-:S03]  /*2e80*/  SHF.L.U32 R4, R9, 0x1f, RZ ;  /* 0x0000001f09047819 */ /* 0x000fc600000006ff */
[----:B------:R-:W-:Y:S01]  /*2e90*/  VIADD R5, R2, 0x150 ;  /* 0x0000015002057836 */ /* 0x000fe20000000000 */
[----:B------:R-:W1:Y:S02]  /*2ea0*/  SYNCS.PHASECHK.TRANS64.TRYWAIT P0, [R2+URZ+0x140], R4 ;  /* 0x00014004020075a7 */ /* 0x000e6400080011ff */
[----:B-1----:R-:W-:Y:S05]  /*2eb0*/  @!P0 BRA `(.L_x_56) ;  /* 0x0000005000488947 */ /* 0x002fea0003800000 */
.L_x_145:
[----:B------:R-:W-:Y:S01]  /*2ec0*/  ULEA UR4, UR5, UR44, 0x3 ;  /* 0x0000002c05047291 */ /* 0x000fe2000f8e18ff */
[----:B-1----:R-:W-:Y:S01]  /*2ed0*/  PRMT R2, RZ, 0x654, R5 ;  /* 0x00000654ff027816 */ /* 0x002fe20000000005 */
[----:B------:R-:W-:Y:S01]  /*2ee0*/  @!P2 IMAD.MOV.U32 R4, RZ, RZ, 0x10 ;  /* 0x00000010ff04a424 */ /* 0x000fe200078e00ff */
[----:B------:R-:W-:Y:S01]  /*2ef0*/  SHF.L.U32 R5, R12, 0x1f, RZ ;  /* 0x0000001f0c057819 */ /* 0x000fe200000006ff */
[----:B------:R-:W-:Y:S01]  /*2f00*/  UIADD3 UR6, UPT, UPT, UR4, 0xe0, URZ ;  /* 0x000000e004067890 */ /* 0x000fe2000fffe0ff */
[----:B------:R1:W-:Y:S05]  /*2f10*/  SYNCS.ARRIVE.TRANS64.RED.A1T0 RZ, [R2+URZ], RZ ;  /* 0x000000ff02ff79a7 */ /* 0x0003ea00081004ff */
[----:B------:R-:W-:Y:S01]  /*2f20*/  IMAD.U32 R6, RZ, RZ, UR6 ;  /* 0x00000006ff067e24 */ /* 0x000fe2000f8e00ff */
[----:B------:R-:W2:Y:S04]  /*2f30*/  SYNCS.PHASECHK.TRANS64.TRYWAIT P0, [UR4+0xf0], R5 ;  /* 0x0000f005ff0075a7 */ /* 0x000ea80008001104 */
[----:B------:R-:W-:Y:S01]  /*2f40*/  PRMT R6, R0, 0x654, R6 ;  /* 0x0000065400067816 */ /* 0x000fe20000000006 */
[----:B-12---:R-:W-:Y:S06]  /*2f50*/  @!P0 BRA `(.L_x_57) ;  /* 0x0000005000348947 */ /* 0x006fec0003800000 */
.L_x_147:
[----:B------:R-:W-:Y:S01]  /*2f60*/  ULEA UR6, UR5, UR44, 0x4 ;  /* 0x0000002c05067291 */ /* 0x000fe2000f8e20ff */
[----:B------:R-:W-:Y:S01]  /*2f70*/  SEL R3, R6, R3, !P2 ;  /* 0x0000000306037207 */ /* 0x000fe20005000000 */
[----:B------:R-:W-:Y:S01]  /*2f80*/  UIADD3 UR7, UPT, UPT, UR4, 0xe0, URZ ;  /* 0x000000e004077890 */ /* 0x000fe2000fffe0ff */
[----:B-1----:R-:W-:Y:S01]  /*2f90*/  LEA R2, R11, UR44, 0x3 ;  /* 0x0000002c0b027c11 */ /* 0x002fe2000f8e18ff */
[----:B------:R-:W-:Y:S01]  /*2fa0*/  UIADD3 UR6, UPT, UPT, UR6, 0x170, URZ ;  /* 0x0000017006067890 */ /* 0x000fe2000fffe0ff */
[----:B------:R1:W-:Y:S01]  /*2fb0*/  @!P2 SYNCS.ARRIVE.TRANS64.RED RZ, [R3+URZ], R4 ;  /* 0x0000000403ffa9a7 */ /* 0x0003e200080004ff */
[----:B------:R-:W-:Y:S01]  /*2fc0*/  UIADD3 UR4, UPT, UPT, UR5, 0x1, URZ ;  /* 0x0000000105047890 */ /* 0x000fe2000fffe0ff */
[----:B------:R-:W-:-:S03]  /*2fd0*/  VIADD R8, R8, 0x1 ;  /* 0x0000000108087836 */ /* 0x000fc60000000000 */
[----:B------:R-:W-:Y:S02]  /*2fe0*/  UISETP.NE.AND UP0, UPT, UR4, 0x2, UPT ;  /* 0x000000020400788c */ /* 0x000fe4000bf05270 */
[----:B------:R-:W-:Y:S01]  /*2ff0*/  ISETP.NE.AND P0, PT, R8, 0x2, PT ;  /* 0x000000020800780c */ /* 0x000fe20003f05270 */
[----:B------:R-:W-:Y:S06]  /*3000*/  UGETNEXTWORKID.BROADCAST [UR6], [UR7] ;  /* 0x00000000060073ca */ /* 0x000fec0008000100 */
[----:B------:R-:W-:Y:S02]  /*3010*/  USEL UR6, URZ, 0x1, UP0 ;  /* 0x00000001ff067887 */ /* 0x000fe40008000000 */
[----:B------:R-:W-:-:S04]  /*3020*/  USEL UR5, UR4, URZ, UP0 ;  /* 0x000000ff04057287 */ /* 0x000fc80008000000 */
[----:B------:R-:W-:Y:S02]  /*3030*/  LOP3.LUT R12, R12, UR6, RZ, 0x3c, !PT ;  /* 0x000000060c0c7c12 */ /* 0x000fe4000f8e3cff */
[----:B-1----:R-:W-:-:S04]  /*3040*/  SHF.L.U32 R4, R10, 0x1f, RZ ;  /* 0x0000001f0a047819 */ /* 0x002fc800000006ff */
[----:B------:R-:W1:Y:S02]  /*3050*/  SYNCS.PHASECHK.TRANS64.TRYWAIT P1, [R2+URZ+0xe0], R4 ;  /* 0x0000e004020075a7 */ /* 0x000e6400080211ff */
[----:B-1----:R-:W-:Y:S05]  /*3060*/  @!P1 BRA `(.L_x_58) ;  /* 0x0000005000089947 */ /* 0x002fea0003800000 */
.L_x_148:
[C---:B-1----:R-:W-:Y:S01]  /*3070*/  LEA R4, R11.reuse, UR44, 0x4 ;  /* 0x0000002c0b047c11 */ /* 0x042fe2000f8e20ff */
[----:B------:R-:W-:Y:S01]  /*3080*/  VIADD R2, R2, 0xf0 ;  /* 0x000000f002027836 */ /* 0x000fe20000000000 */
[----:B------:R-:W-:Y:S01]  /*3090*/  SEL R8, R8, RZ, P0 ;  /* 0x000000ff08087207 */ /* 0x000fe20000000000 */
[----:B------:R-:W-:-:S03]  /*30a0*/  VIADD R11, R11, 0x1 ;  /* 0x000000010b0b7836 */ /* 0x000fc60000000000 */
[----:B------:R-:W1:Y:S01]  /*30b0*/  LDS.128 R4, [R4+0x170] ;  /* 0x0001700004047984 */ /* 0x000e620000000c00 */
[----:B------:R-:W-:Y:S02]  /*30c0*/  PRMT R2, RZ, 0x654, R2 ;  /* 0x00000654ff027816 */ /* 0x000fe40000000002 */
[C---:B------:R-:W-:Y:S01]  /*30d0*/  ISETP.NE.AND P1, PT, R11.reuse, 0x2, PT ;  /* 0x000000020b00780c */ /* 0x040fe20003f25270 */
[----:B------:R-:W-:Y:S01]  /*30e0*/  @!PT LDS RZ, [RZ] ;  /* 0x00000000fffff984 */ /* 0x000fe20000000800 */
[----:B------:R-:W-:Y:S01]  /*30f0*/  @!PT LDS RZ, [RZ] ;  /* 0x00000000fffff984 */ /* 0x000fe20000000800 */
[----:B------:R-:W-:Y:S01]  /*3100*/  @!PT LDS RZ, [RZ] ;  /* 0x00000000fffff984 */ /* 0x000fe20000000800 */
[----:B------:R-:W-:Y:S01]  /*3110*/  @!PT LDS RZ, [RZ] ;  /* 0x00000000fffff984 */ /* 0x000fe20000000800 */
[----:B------:R2:W-:Y:S06]  /*3120*/  MEMBAR.ALL.CTA ;  /* 0x0000000000007992 */ /* 0x0005ec0000008000 */
[----:B--2---:R-:W2:Y:S01]  /*3130*/  FENCE.VIEW.ASYNC.S ;  /* 0x00000000000073c6 */ /* 0x004ea20000000000 */
[----:B------:R-:W-:Y:S01]  /*3140*/  SEL R11, R11, RZ, P1 ;  /* 0x000000ff0b0b7207 */ /* 0x000fe20000800000 */
[----:B--2---:R2:W-:Y:S01]  /*3150*/  SYNCS.ARRIVE.TRANS64.RED.A1T0 RZ, [R2+URZ], RZ ;  /* 0x000000ff02ff79a7 */ /* 0x0045e200081004ff */
[----:B-1----:R-:W-:-:S02]  /*3160*/  LOP3.LUT P3, RZ, R6, 0x1, RZ, 0xc0, !PT ;  /* 0x0000000106ff7812 */ /* 0x002fc4000786c0ff */
[----:B------:R-:W-:-:S04]  /*3170*/  SEL R4, RZ, 0x1, P1 ;  /* 0x00000001ff047807 */ /* 0x000fc80000800000 */
[----:B------:R-:W-:Y:S02]  /*3180*/  LOP3.LUT R10, R10, R4, RZ, 0x3c, !PT ;  /* 0x000000040a0a7212 */ /* 0x000fe400078e3cff */
[----:B--2---:R-:W-:-:S04]  /*3190*/  SEL R2, RZ, 0x1, P0 ;  /* 0x00000001ff027807 */ /* 0x004fc80000000000 */
[----:B------:R-:W-:Y:S01]  /*31a0*/  LOP3.LUT R9, R9, R2, RZ, 0x3c, !PT ;  /* 0x0000000209097212 */ /* 0x000fe200078e3cff */
[----:B------:R-:W-:Y:S06]  /*31b0*/  @P3 BRA `(.L_x_59) ;  /* 0xfffffffc002c3947 */ /* 0x000fec000383ffff */
[----:B------:R-:W-:Y:S01]  /*31c0*/  ULEA UR4, UR5, UR44, 0x3 ;  /* 0x0000002c05047291 */ /* 0x000fe2000f8e18ff */
[----:B------:R-:W-:-:S08]  /*31d0*/  SHF.L.U32 R2, R12, 0x1f, RZ ;  /* 0x0000001f0c027819 */ /* 0x000fd000000006ff */
[----:B------:R-:W1:Y:S02]  /*31e0*/  SYNCS.PHASECHK.TRANS64 P0, [UR4+0xf0], R2 ;  /* 0x0000f002ff0075a7 */ /* 0x000e640008001004 */
[----:B-1----:R-:W-:Y:S05]  /*31f0*/  @P0 BRA `(.L_x_60) ;  /* 0x0000000000080947 */ /* 0x002fea0003800000 */
[----:B------:R-:W1:Y:S02]  /*3200*/  SYNCS.PHASECHK.TRANS64.TRYWAIT P0, [UR4+0xf0], R2 ;  /* 0x0000f002ff0075a7 */ /* 0x000e640008001104 */
[----:B-1----:R-:W-:Y:S05]  /*3210*/  @!P0 BRA `(.L_x_61) ;  /* 0x0000004c00b08947 */ /* 0x002fea0003800000 */
.L_x_60:
[----:B------:R-:W-:-:S04]  /*3220*/  UIADD3 UR6, UPT, UPT, UR5, 0x1, URZ ;  /* 0x0000000105067890 */ /* 0x000fc8000fffe0ff */
[----:B------:R-:W-:-:S04]  /*3230*/  UISETP.NE.AND UP0, UPT, UR6, 0x2, UPT ;  /* 0x000000020600788c */ /* 0x000fc8000bf05270 */
[----:B------:R-:W-:Y:S02]  /*3240*/  USEL UR7, URZ, 0x1, UP0 ;  /* 0x00000001ff077887 */ /* 0x000fe40008000000 */
[----:B------:R-:W-:-:S04]  /*3250*/  USEL UR6, UR6, URZ, UP0 ;  /* 0x000000ff06067287 */ /* 0x000fc80008000000 */
[----:B------:R-:W-:Y:S01]  /*3260*/  ULEA UR6, UR6, UR44, 0x3 ;  /* 0x0000002c06067291 */ /* 0x000fe2000f8e18ff */
[----:B-1----:R-:W-:-:S04]  /*3270*/  LOP3.LUT R2, R12, UR7, RZ, 0x3c, !PT ;  /* 0x000000070c027c12 */ /* 0x002fc8000f8e3cff */
[----:B------:R-:W-:-:S04]  /*3280*/  SHF.L.U32 R0, R2, 0x1f, RZ ;  /* 0x0000001f02007819 */ /* 0x000fc800000006ff */
[----:B------:R-:W1:Y:S02]  /*3290*/  SYNCS.PHASECHK.TRANS64 P0, [UR6+0xf0], R0 ;  /* 0x0000f000ff0075a7 */ /* 0x000e640008001006 */
[----:B-1----:R-:W-:Y:S05]  /*32a0*/  @P0 EXIT ;  /* 0x000000000000094d */ /* 0x002fea0003800000 */
[----:B------:R-:W-:Y:S02]  /*32b0*/  SHF.L.U32 R2, R2, 0x1f, RZ ;  /* 0x0000001f02027819 */ /* 0x000fe400000006ff */
[----:B------:R-:W-:-:S07]  /*32c0*/  MOV R0, UR6 ;  /* 0x0000000600007c02 */ /* 0x000fce0008000f00 */
.L_x_62:
[----:B-1----:R1:W2:Y:S02]  /*32d0*/  SYNCS.PHASECHK.TRANS64.TRYWAIT P0, [R0+URZ+0xf0], R2 ;  /* 0x0000f002000075a7 */ /* 0x0022a400080011ff */
[----:B--2---:R-:W-:Y:S05]  /*32e0*/  @!P0 NANOSLEEP.SYNCS 0x989680 ;  /* 0x009896800000895d */ /* 0x004fea0003900000 */
[----:B------:R-:W2:Y:S02]  /*32f0*/  @!P0 SYNCS.PHASECHK.TRANS64 P0, [R0+URZ+0xf0], R2 ;  /* 0x0000f002000085a7 */ /* 0x000ea400080010ff */
[----:B--2---:R-:W-:Y:S05]  /*3300*/  @P0 EXIT ;  /* 0x000000000000094d */ /* 0x004fea0003800000 */
[----:B------:R-:W-:Y:S05]  /*3310*/  BRA `(.L_x_62) ;  /* 0xfffffffc00ec7947 */ /* 0x000fea000383ffff */
.L_x_55:
[----:B------:R-:W-:Y:S05]  /*3320*/  BRA.U UP5, `(.L_x_63) ;  /* 0x0000000d05d07547 */ /* 0x000fea000b800000 */
[----:B------:R-:W-:Y:S01]  /*3330*/  UMOV UR4, 0x40 ;  /* 0x0000004000047882 */ /* 0x000fe20000000000 */
[----:B------:R-:W-:Y:S01]  /*3340*/  NOP ;  /* 0x0000000000007918 */ /* 0x000fe20000000000 */
[----:B------:R-:W-:-:S03]  /*3350*/  ULEA UR5, UR44, UR4, 0x18 ;  /* 0x000000042c057291 */ /* 0x000fc6000f8ec0ff */
[----:B------:R-:W-:Y:S02]  /*3360*/  UMOV UR4, 0x400 ;  /* 0x0000040000047882 */ /* 0x000fe40000000000 */
[----:B------:R-:W-:-:S04]  /*3370*/  ULEA UR44, UR44, UR4, 0x18 ;  /* 0x000000042c2c7291 */ /* 0x000fc8000f8ec0ff */
[----:B------:R-:W1:Y:S02]  /*3380*/  LDS.U8 R0, [UR5+0x1c] ;  /* 0x00001c05ff007984 */ /* 0x000e640008000000 */
[----:B-1----:R-:W-:-:S13]  /*3390*/  ISETP.NE.AND P0, PT, R0, RZ, PT ;  /* 0x000000ff0000720c */ /* 0x002fda0003f05270 */
[----:B------:R-:W-:Y:S05]  /*33a0*/  @P0 BRA `(.L_x_64) ;  /* 0x0000000000580947 */ /* 0x000fea0003800000 */
[----:B------:R-:W-:-:S13]  /*33b0*/  ELECT P0, URZ, PT ;  /* 0x0000000000ff782f */ /* 0x000fda0003800000 */
[----:B------:R-:W-:Y:S05]  /*33c0*/  @!P0 BRA `(.L_x_65) ;  /* 0x0000000000608947 */ /* 0x000fea0003800000 */
[----:B------:R-:W-:Y:S01]  /*33d0*/  UMOV UR4, 0x10 ;  /* 0x0000001000047882 */ /* 0x000fe20000000000 */
[----:B------:R-:W-:Y:S01]  /*33e0*/  HFMA2 R0, -RZ, RZ, 0, 5.9604644775390625e-08 ;  /* 0x00000001ff007431 */ /* 0x000fe200000001ff */
[----:B------:R-:W-:-:S03]  /*33f0*/  MOV R3, 0xffff ;  /* 0x0000ffff00037802 */ /* 0x000fc60000000f00 */
[----:B------:R-:W-:Y:S04]  /*3400*/  DEPBAR.LE SB1, 0x36 ;  /* 0x00009d800000791a */ /* 0x000fe80000000000 */
[----:B------:R-:W1:Y:S02]  /*3410*/  UTCATOMSWS.FIND_AND_SET.ALIGN UP0, UR4, UR4 ;  /* 0x00000004000475e3 */ /* 0x000e640008000800 */
[----:B-1----:R-:W-:Y:S01]  /*3420*/  MOV R4, UR4 ;  /* 0x0000000400047c02 */ /* 0x002fe20008000f00 */
[----:B------:R-:W-:Y:S06]  /*3430*/  BRA.U UP0, `(.L_x_66) ;  /* 0x0000000100187547 */ /* 0x000fec000b800000 */
.L_x_67:
[----:B------:R-:W-:Y:S05]  /*3440*/  NANOSLEEP 0x64 ;  /* 0x000000640000795d */ /* 0x000fea0003800000 */
[----:B------:R-:W-:-:S05]  /*3450*/  UMOV UR4, 0x10 ;  /* 0x0000001000047882 */ /* 0x000fca0000000000 */
[----:B------:R-:W-:Y:S04]  /*3460*/  DEPBAR.LE SB1, 0x36 ;  /* 0x00009d800000791a */ /* 0x000fe80000000000 */
[----:B------:R-:W1:Y:S02]  /*3470*/  UTCATOMSWS.FIND_AND_SET.ALIGN UP0, UR4, UR4 ;  /* 0x00000004000475e3 */ /* 0x000e640008000800 */
[----:B-1----:R-:W-:Y:S01]  /*3480*/  MOV R4, UR4 ;  /* 0x0000000400047c02 */ /* 0x002fe20008000f00 */
[----:B------:R-:W-:Y:S05]  /*3490*/  BRA.U !UP0, `(.L_x_67) ;  /* 0xfffffffd08e87547 */ /* 0x000fea000b83ffff */
.L_x_66:
[-C--:B------:R-:W-:Y:S02]  /*34a0*/  SHF.L.U32 R3, R3, R4.reuse, RZ ;  /* 0x0000000403037219 */ /* 0x080fe400000006ff */
[----:B------:R-:W-:Y:S01]  /*34b0*/  SHF.L.U32 R0, R0, R4, RZ ;  /* 0x0000000400007219 */ /* 0x000fe200000006ff */
[----:B------:R-:W-:Y:S02]  /*34c0*/  IMAD.SHL.U32 R4, R4, 0x20, RZ ;  /* 0x0000002004047824 */ /* 0x000fe400078e00ff */
[----:B------:R1:W-:Y:S04]  /*34d0*/  ATOMS.OR RZ, [UR5+0x14], R3 ;  /* 0x00001403ffff798c */ /* 0x0003e8000b000005 */
[----:B------:R1:W-:Y:S04]  /*34e0*/  ATOMS.OR RZ, [UR5+0x18], R0 ;  /* 0x00001800ffff798c */ /* 0x0003e8000b000005 */
[----:B------:R1:W-:Y:S01]  /*34f0*/  STS [UR44+0x190], R4 ;  /* 0x00019004ff007988 */ /* 0x0003e2000800082c */
[----:B------:R-:W-:Y:S05]  /*3500*/  BRA `(.L_x_65) ;  /* 0x0000000000107947 */ /* 0x000fea0003800000 */
.L_x_64:
[----:B------:R-:W-:Y:S02]  /*3510*/  MOV R0, 0xffffffff ;  /* 0xffffffff00007802 */ /* 0x000fe40000000f00 */
[----:B------:R-:W-:-:S03]  /*3520*/  MOV R4, 0x3550 ;  /* 0x0000355000047802 */ /* 0x000fc60000000f00 */
[----:B------:R1:W-:Y:S04]  /*3530*/  STS [UR44+0x190], R0 ;  /* 0x00019000ff007988 */ /* 0x0003e8000800082c */
[----:B-1---5:R-:W-:Y:S05]  /*3540*/  CALL.REL.NOINC `($__internal_1_$__cuda_sm10x_tcgen05_guardrail_trap_phase_invalid_during_alloc) ;  /* 0x0000005000447944 */ /* 0x022fea0003c00000 */
.L_x_65:
[----:B------:R-:W-:Y:S05]  /*3550*/  WARPSYNC.ALL ;  /* 0x0000000000007948 */ /* 0x000fea0003800000 */
[----:B------:R-:W2:Y:S01]  /*3560*/  S2UR UR4, SR_CgaCtaId ;  /* 0x00000000000479c3 */ /* 0x000ea20000008800 */
[----:B------:R-:W-:Y:S01]  /*3570*/  UMOV UR27, 0x400 ;  /* 0x00000400001b7882 */ /* 0x000fe20000000000 */
[----:B------:R-:W-:-:S06]  /*3580*/  NOP ;  /* 0x0000000000007918 */ /* 0x000fcc0000000000 */
[----:B------:R-:W-:Y:S06]  /*3590*/  BAR.ARV 0x6, 0xa0 ;  /* 0x0182800000007b1d */ /* 0x000fec0000002000 */
[----:B------:R-:W3:Y:S01]  /*35a0*/  LDCU UR5, c[0x0][0x38c] ;  /* 0x00007180ff0577ac */ /* 0x000ee20008000800 */
[----:B------:R-:W-:Y:S01]  /*35b0*/  LOP3.LUT R2, R2, 0xffff, RZ, 0xc0, !PT ;  /* 0x0000ffff02027812 */ /* 0x000fe200078ec0ff */
[----:B------:R-:W-:Y:S01]  /*35c0*/  IMAD.MOV.U32 R11, RZ, RZ, 0x1 ;  /* 0x00000001ff0b7424 */ /* 0x000fe200078e00ff */
[----:B------:R-:W-:Y:S01]  /*35d0*/  CS2R R8, SRZ ;  /* 0x0000000000087805 */ /* 0x000fe2000001ff00 */
[----:B------:R-:W4:Y:S01]  /*35e0*/  LDCU UR7, c[0x0][0x38c] ;  /* 0x00007180ff0777ac */ /* 0x000f220008000800 */
[----:B------:R-:W-:Y:S01]  /*35f0*/  R2UR UR28, R2 ;  /* 0x00000000021c72ca */ /* 0x000fe200000e0000 */
[----:B------:R-:W-:Y:S01]  /*3600*/  IMAD.MOV.U32 R10, RZ, RZ, RZ ;  /* 0x000000ffff0a7224 */ /* 0x000fe200078e00ff */
[----:B------:R-:W-:Y:S01]  /*3610*/  UMOV UR30, URZ ;  /* 0x000000ff001e7c82 */ /* 0x000fe20008000000 */
[----:B------:R-:W-:Y:S01]  /*3620*/  UMOV UR23, URZ ;  /* 0x000000ff00177c82 */ /* 0x000fe20008000000 */
[----:B--2---:R-:W-:Y:S01]  /*3630*/  ULEA UR27, UR4, UR27, 0x18 ;  /* 0x0000001b041b7291 */ /* 0x004fe2000f8ec0ff */
[----:B------:R-:W-:Y:S01]  /*3640*/  UMOV UR38, 0x0 ;  /* 0x0000000000267882 */ /* 0x000fe20000000000 */
[----:B------:R-:W-:-:S02]  /*3650*/  UMOV UR39, 0x4140490 ;  /* 0x0414049000277882 */ /* 0x000fc40000000000 */
[----:B------:R-:W-:Y:S02]  /*3660*/  UIADD3 UR4, UPT, UPT, UR27, 0x5300, URZ ;  /* 0x000053001b047890 */ /* 0x000fe4000fffe0ff */
[----:B------:R-:W-:Y:S02]  /*3670*/  UIADD3 UR6, UPT, UPT, UR27, 0x1b300, URZ ;  /* 0x0001b3001b067890 */ /* 0x000fe4000fffe0ff */
[----:B---3--:R-:W-:Y:S01]  /*3680*/  UIADD3 UR5, UPT, UPT, UR5, 0x3f, URZ ;  /* 0x0000003f05057890 */ /* 0x008fe2000fffe0ff */
[----:B-1----:R-:W1:Y:S01]  /*3690*/  LDS R0, [UR27+0x190] ;  /* 0x0001901bff007984 */ /* 0x002e620008000800 */
[----:B------:R-:W-:Y:S01]  /*36a0*/  UMOV UR36, 0x0 ;  /* 0x0000000000247882 */ /* 0x000fe20000000000 */
[----:B------:R-:W-:Y:S01]  /*36b0*/  UMOV UR37, 0x4140490 ;  /* 0x0414049000257882 */ /* 0x000fe20000000000 */
[----:B------:R-:W-:Y:S02]  /*36c0*/  USHF.R.S32.HI UR40, URZ, 0x1f, UR5 ;  /* 0x0000001fff287899 */ /* 0x000fe40008011405 */
[----:B----4-:R-:W-:-:S02]  /*36d0*/  UISETP.GE.AND UP4, UPT, UR7, 0x1, UPT ;  /* 0x000000010700788c */ /* 0x010fc4000bf86270 */
[----:B------:R-:W-:Y:S02]  /*36e0*/  ULEA.HI UR40, UR40, UR5, URZ, 0x6 ;  /* 0x0000000528287291 */ /* 0x000fe4000f8f30ff */
[----:B------:R-:W-:Y:S02]  /*36f0*/  USHF.R.U32.HI UR5, URZ, 0x4, UR4 ;  /* 0x00000004ff057899 */ /* 0x000fe40008011604 */
[----:B------:R-:W-:Y:S02]  /*3700*/  USHF.R.S32.HI UR40, URZ, 0x6, UR40 ;  /* 0x00000006ff287899 */ /* 0x000fe40008011428 */
[----:B------:R-:W-:Y:S02]  /*3710*/  USHF.R.U32.HI UR4, URZ, 0x4, UR6 ;  /* 0x00000004ff047899 */ /* 0x000fe40008011606 */
[----:B------:R-:W-:Y:S02]  /*3720*/  UISETP.LT.AND UP0, UPT, UR40, 0x1, UPT ;  /* 0x000000012800788c */ /* 0x000fe4000bf01270 */
[----:B------:R-:W-:-:S02]  /*3730*/  ULOP3.LUT UR5, UR5, 0x3fff, URZ, 0xc0, !UPT ;  /* 0x00003fff05057892 */ /* 0x000fc4000f8ec0ff */
[----:B------:R-:W-:Y:S02]  /*3740*/  ULOP3.LUT UR4, UR4, 0x3fff, URZ, 0xc0, !UPT ;  /* 0x00003fff04047892 */ /* 0x000fe4000f8ec0ff */
[----:B------:R-:W-:Y:S02]  /*3750*/  USEL UR41, UR40, 0x1, !UP0 ;  /* 0x0000000128297887 */ /* 0x000fe4000c000000 */
[----:B------:R-:W-:Y:S02]  /*3760*/  ULOP3.LUT UR29, UR5, 0x10000, URZ, 0xfc, !UPT ;  /* 0x00010000051d7892 */ /* 0x000fe4000f8efcff */
[----:B------:R-:W-:Y:S02]  /*3770*/  ULOP3.LUT UR4, UR4, 0x10000, URZ, 0xfc, !UPT ;  /* 0x0001000004047892 */ /* 0x000fe4000f8efcff */
[----:B------:R-:W-:Y:S01]  /*3780*/  UIADD3 UR41, UPT, UPT, -UR41, URZ, URZ ;  /* 0x000000ff29297290 */ /* 0x000fe2000fffe1ff */
[----:B------:R-:W-:Y:S01]  /*3790*/  UMOV UR34, 0x0 ;  /* 0x0000000000227882 */ /* 0x000fe20000000000 */
[----:B------:R-:W-:Y:S01]  /*37a0*/  UMOV UR35, 0x4140490 ;  /* 0x0414049000237882 */ /* 0x000fe20000000000 */
[----:B------:R-:W-:Y:S01]  /*37b0*/  UMOV UR32, 0x0 ;  /* 0x0000000000207882 */ /* 0x000fe20000000000 */
[----:B------:R-:W-:Y:S01]  /*37c0*/  UMOV UR33, 0x4140490 ;  /* 0x0414049000217882 */ /* 0x000fe20000000000 */
[----:B-1----:R-:W-:-:S15]  /*37d0*/  R2UR UR42, R0 ;  /* 0x00000000002a72ca */ /* 0x002fde00000e0000 */
.L_x_74:
[----:B------:R-:W-:Y:S02]  /*37e0*/  LEA R0, R10, UR27, 0x3 ;  /* 0x0000001b0a007c11 */ /* 0x000fe4000f8e18ff */
[----:B------:R-:W-:Y:S02]  /*37f0*/  SHF.L.U32 R2, R9, 0x1f, RZ ;  /* 0x0000001f09027819 */ /* 0x000fe400000006ff */
[----:B------:R-:W-:Y:S01]  /*3800*/  PLOP3.LUT P0, PT, PT, PT, UP4, 0x80, 0x8 ;  /* 0x000000000008781c */ /* 0x000fe20003f0f048 */
[----:B------:R-:W-:Y:S01]  /*3810*/  VIADD R3, R0, 0xf0 ;  /* 0x000000f000037836 */ /* 0x000fe20000000000 */
[----:B-1----:R-:W1:Y:S02]  /*3820*/  SYNCS.PHASECHK.TRANS64.TRYWAIT P1, [R0+URZ+0xe0], R2 ;  /* 0x0000e002000075a7 */ /* 0x002e6400080211ff */
[----:B-1-3--:R-:W-:Y:S09]  /*3830*/  @!P1 BRA `(.L_x_68) ;  /* 0x0000004800409947 */ /* 0x00aff20003800000 */
.L_x_150:
[----:B------:R-:W-:Y:S01]  /*3840*/  LEA R4, R10, UR27, 0x4 ;  /* 0x0000001b0a047c11 */ /* 0x000fe2000f8e20ff */
[----:B------:R-:W-:Y:S01]  /*3850*/  @UP4 ULEA UR5, UR23, UR27, 0x3 ;  /* 0x0000001b17054291 */ /* 0x000fe2000f8e18ff */
[----:B------:R-:W-:Y:S01]  /*3860*/  PLOP3.LUT P2, PT, PT, PT, PT, 0x80, 0x8 ;  /* 0x000000000008781c */ /* 0x000fe20003f4f070 */
[----:B------:R-:W-:Y:S01]  /*3870*/  ULEA UR31, UR30, UR27, 0x3 ;  /* 0x0000001b1e1f7291 */ /* 0x000fe2000f8e18ff */
[----:B------:R-:W-:Y:S02]  /*3880*/  PRMT R3, RZ, 0x654, R3 ;  /* 0x00000654ff037816 */ /* 0x000fe40000000003 */
[----:B------:R-:W2:Y:S01]  /*3890*/  LDS.128 R4, [R4+0x170] ;  /* 0x0001700004047984 */ /* 0x000ea20000000c00 */
[----:B-1----:R-:W-:Y:S02]  /*38a0*/  @P0 SHF.L.U32 R2, R8, 0x1f, RZ ;  /* 0x0000001f08020819 */ /* 0x002fe400000006ff */
[----:B------:R-:W-:Y:S01]  /*38b0*/  SHF.L.U32 R0, R11, 0x1f, RZ ;  /* 0x0000001f0b007819 */ /* 0x000fe200000006ff */
[----:B------:R-:W-:Y:S01]  /*38c0*/  @!PT LDS RZ, [RZ] ;  /* 0x00000000fffff984 */ /* 0x000fe20000000800 */
[----:B------:R-:W-:Y:S01]  /*38d0*/  @!PT LDS RZ, [RZ] ;  /* 0x00000000fffff984 */ /* 0x000fe20000000800 */
[----:B------:R-:W-:Y:S01]  /*38e0*/  @!PT LDS RZ, [RZ] ;  /* 0x00000000fffff984 */ /* 0x000fe20000000800 */
[----:B------:R-:W-:Y:S01]  /*38f0*/  @!PT LDS RZ, [RZ] ;  /* 0x00000000fffff984 */ /* 0x000fe20000000800 */
[----:B------:R1:W-:Y:S06]  /*3900*/  MEMBAR.ALL.CTA ;  /* 0x0000000000007992 */ /* 0x0003ec0000008000 */
[----:B-1----:R-:W1:Y:S02]  /*3910*/  FENCE.VIEW.ASYNC.S ;  /* 0x00000000000073c6 */ /* 0x002e640000000000 */
[----:B-1----:R1:W-:Y:S01]  /*3920*/  SYNCS.ARRIVE.TRANS64.RED.A1T0 RZ, [R3+URZ], RZ ;  /* 0x000000ff03ff79a7 */ /* 0x0023e200081004ff */
[----:B------:R1:W3:Y:S01]  /*3930*/  @P0 SYNCS.PHASECHK.TRANS64.TRYWAIT P2, [UR5], R2 ;  /* 0x00000002ff0005a7 */ /* 0x0002e20008041105 */
[----:B------:R-:W-:Y:S01]  /*3940*/  ULEA.HI UR5, UR30, UR30, URZ, 0x1 ;  /* 0x0000001e1e057291 */ /* 0x000fe2000f8f08ff */
[----:B--2---:R-:W-:-:S03]  /*3950*/  LOP3.LUT P1, RZ, R6, 0x1, RZ, 0xc0, !PT ;  /* 0x0000000106ff7812 */ /* 0x004fc6000782c0ff */
[----:B------:R-:W-:Y:S02]  /*3960*/  ULOP3.LUT UR6, UR5, 0xffe, URZ, 0xc0, !UPT ;  /* 0x00000ffe05067892 */ /* 0x000fe4000f8ec0ff */
[----:B------:R-:W-:Y:S02]  /*3970*/  USHF.R.U32.HI UR22, URZ, 0x1, UR5 ;  /* 0x00000001ff167899 */ /* 0x000fe40008011605 */
[----:B------:R-:W-:Y:S02]  /*3980*/  UIADD3 UR5, UPT, UPT, -UR6, UR30, URZ ;  /* 0x0000001e06057290 */ /* 0x000fe4000fffe1ff */
[----:B------:R-:W-:-:S04]  /*3990*/  UIMAD UR22, UR22, 0x50, UR42 ;  /* 0x00000050161678a4 */ /* 0x000fc8000f8e022a */
[----:B------:R-:W-:Y:S01]  /*39a0*/  ULEA UR22, UR5, UR22, 0x14 ;  /* 0x0000001605167291 */ /* 0x000fe2000f8ea0ff */
[----:B------:R-:W2:Y:S02]  /*39b0*/  SYNCS.PHASECHK.TRANS64.TRYWAIT P0, [UR31+0x120], R0 ;  /* 0x00012000ff0075a7 */ /* 0x000ea4000800111f */
[----:B-123--:R-:W-:Y:S09]  /*39c0*/  @!P0 BRA `(.L_x_69) ;  /* 0x0000004400f08947 */ /* 0x00eff20003800000 */
.L_x_152:
[----:B------:R-:W-:Y:S01]  /*39d0*/  IADD3 R10, PT, PT, R10, 0x1, RZ ;  /* 0x000000010a0a7810 */ /* 0x000fe20007ffe0ff */
[----:B------:R-:W-:Y:S06]  /*39e0*/  BRA.U !UP4, `(.L_x_70) ;  /* 0x000000010cc07547 */ /* 0x000fec000b800000 */
[----:B------:R-:W-:Y:S01]  /*39f0*/  UPLOP3.LUT UP2, UPT, UPT, UPT, UPT, 0x40, 0x4 ;  /* 0x000000000004789c */ /* 0x000fe20003f4e870 */
[----:B------:R-:W-:Y:S01]  /*3a00*/  UMOV UR25, UR41 ;  /* 0x0000002900197c82 */ /* 0x000fe20008000000 */
[----:B------:R-:W-:Y:S01]  /*3a10*/  UMOV UR24, UR40 ;  /* 0x0000002800187c82 */ /* 0x000fe20008000000 */
[----:B------:R-:W-:-:S08]  /*3a20*/  UMOV UR5, UR23 ;  /* 0x0000001700057c82 */ /* 0x000fd00008000000 */
.L_x_73:
[----:B------:R-:W-:Y:S02]  /*3a30*/  UIADD3 UR25, UPT, UPT, UR25, 0x1, URZ ;  /* 0x0000000119197890 */ /* 0x000fe4000fffe0ff */
[----:B--2---:R-:W-:Y:S02]  /*3a40*/  ULEA UR7, UR5, UR27, 0x3 ;  /* 0x0000001b05077291 */ /* 0x004fe4000f8e18ff */
[----:B------:R-:W-:Y:S01]  /*3a50*/  UISETP.NE.AND UP3, UPT, UR25, URZ, UPT ;  /* 0x000000ff1900728c */ /* 0x000fe2000bf65270 */
[----:B---3--:R-:W-:Y:S10]  /*3a60*/  @P2 BRA `(.L_x_71) ;  /* 0x00000000000c2947 */ /* 0x008ff40003800000 */
[----:B-1----:R-:W-:Y:S04]  /*3a70*/  SHF.L.U32 R2, R8, 0x1f, RZ ;  /* 0x0000001f08027819 */ /* 0x002fe800000006ff */
[----:B------:R-:W1:Y:S02]  /*3a80*/  SYNCS.PHASECHK.TRANS64.TRYWAIT P0, [UR7], R2 ;  /* 0x00000002ff0075a7 */ /* 0x000e640008001107 */
[----:B-1----:R-:W-:Y:S05]  /*3a90*/  @!P0 BRA `(.L_x_72) ;  /* 0x0000004400d48947 */ /* 0x002fea0003800000 */
.L_x_71:
[----:B------:R-:W-:Y:S01]  /*3aa0*/  UISETP.NE.AND UP0, UPT, UR24, 0x1, UPT ;  /* 0x000000011800788c */ /* 0x000fe2000bf05270 */
[----:B------:R-:W-:Y:S01]  /*3ab0*/  PLOP3.LUT P2, PT, PT, PT, PT, 0x80, 0x8 ;  /* 0x000000000008781c */ /* 0x000fe20003f4f070 */
[----:B------:R-:W-:Y:S02]  /*3ac0*/  UIADD3 UR6, UPT, UPT, UR5, 0x1, URZ ;  /* 0x0000000105067890 */ /* 0x000fe4000fffe0ff */
[----:B------:R-:W-:Y:S02]  /*3ad0*/  UIADD3 UR26, UPT, UPT, UR7, 0x58, URZ ;  /* 0x00000058071a7890 */ /* 0x000fe4000fffe0ff */
[----:B------:R-:W-:Y:S01]  /*3ae0*/  UISETP.NE.AND UP1, UPT, UR6, 0xb, UPT ;  /* 0x0000000b0600788c */ /* 0x000fe2000bf25270 */
[----:B------:R-:W-:Y:S01]  /*3af0*/  PLOP3.LUT P0, PT, PT, PT, UP0, 0x80, 0x8 ;  /* 0x000000000008781c */ /* 0x000fe20003f0f008 */
[----:B------:R-:W-:Y:S02]  /*3b00*/  UIADD3 UR24, UPT, UPT, UR24, -0x1, URZ ;  /* 0xffffffff18187890 */ /* 0x000fe4000fffe0ff */
[----:B------:R-:W-:Y:S02]  /*3b10*/  USEL UR8, URZ, 0x1, UP1 ;  /* 0x00000001ff087887 */ /* 0x000fe40008800000 */
[----:B------:R-:W-:Y:S01]  /*3b20*/  USEL UR23, UR6, URZ, UP1 ;  /* 0x000000ff06177287 */ /* 0x000fe20008800000 */
[----:B------:R-:W-:Y:S01]  /*3b30*/  UMOV UR7, 0x40004040 ;  /* 0x4000404000077882 */ /* 0x000fe20000000000 */
[----:B------:R-:W-:Y:S02]  /*3b40*/  UMOV UR9, 0x40004040 ;  /* 0x4000404000097882 */ /* 0x000fe40000000000 */
[----:B------:R-:W-:Y:S01]  /*3b50*/  @UP0 ULEA UR6, UR23, UR27, 0x3 ;  /* 0x0000001b17060291 */ /* 0x000fe2000f8e18ff */
[----:B------:R-:W-:Y:S01]  /*3b60*/  LOP3.LUT R8, R8, UR8, RZ, 0x3c, !PT ;  /* 0x0000000808087c12 */ /* 0x000fe2000f8e3cff */
[----:B------:R-:W-:Y:S01]  /*3b70*/  ULEA UR8, UR5, UR29, 0x9 ;  /* 0x0000001d05087291 */ /* 0x000fe2000f8e48ff */
[----:B------:R-:W-:Y:S02]  /*3b80*/  UMOV UR21, 0x40004040 ;  /* 0x4000404000157882 */ /* 0x000fe40000000000 */
[----:B-1----:R-:W-:Y:S01]  /*3b90*/  @P0 SHF.L.U32 R0, R8, 0x1f, RZ ;  /* 0x0000001f08000819 */ /* 0x002fe200000006ff */
[----:B------:R-:W-:Y:S02]  /*3ba0*/  UIADD3 UR18, UPT, UPT, UR8, 0x2, URZ ;  /* 0x0000000208127890 */ /* 0x000fe4000fffe0ff */
[----:B------:R-:W-:Y:S01]  /*3bb0*/  UIADD3 UR14, UPT, UPT, UR8, 0x4, URZ ;  /* 0x00000004080e7890 */ /* 0x000fe2000fffe0ff */
[----:B------:R2:W3:Y:S01]  /*3bc0*/  @P0 SYNCS.PHASECHK.TRANS64.TRYWAIT P2, [UR6], R0 ;  /* 0x00000000ff0005a7 */ /* 0x0004e20008041106 */
[----:B------:R-:W-:Y:S02]  /*3bd0*/  UIMAD UR6, UR5, 0x280, UR4 ;  /* 0x00000280050678a4 */ /* 0x000fe4000f8e0204 */
[----:B------:R-:W-:Y:S02]  /*3be0*/  UIADD3 UR10, UPT, UPT, UR8, 0x6, URZ ;  /* 0x00000006080a7890 */ /* 0x000fe4000fffe0ff */
[----:B------:R-:W-:Y:S02]  /*3bf0*/  UIADD3 UR20, UPT, UPT, UR6, 0x2, URZ ;  /* 0x0000000206147890 */ /* 0x000fe4000fffe0ff */
[----:B------:R-:W-:Y:S02]  /*3c00*/  UIADD3 UR16, UPT, UPT, UR6, 0x4, URZ ;  /* 0x0000000406107890 */ /* 0x000fe4000fffe0ff */
[----:B------:R-:W-:Y:S01]  /*3c10*/  UIADD3 UR12, UPT, UPT, UR6, 0x6, URZ ;  /* 0x00000006060c7890 */ /* 0x000fe2000fffe0ff */
[----:B------:R2:W-:Y:S01]  /*3c20*/  UTCHMMA gdesc[UR8], gdesc[UR6], tmem[UR22], tmem[UR38], idesc[UR39], UP2 ;  /* 0x00ff2606080075ea */ /* 0x0005e20009000016 */
[----:B------:R-:W-:Y:S01]  /*3c30*/  UPLOP3.LUT UP2, UPT, UPT, UPT, UPT, 0x80, 0x8 ;  /* 0x000000000008789c */ /* 0x000fe20003f4f070 */
[----:B------:R-:W-:Y:S01]  /*3c40*/  UMOV UR19, 0x40004040 ;  /* 0x4000404000137882 */ /* 0x000fe20000000000 */
[----:B------:R-:W-:Y:S01]  /*3c50*/  UMOV UR17, 0x40004040 ;  /* 0x4000404000117882 */ /* 0x000fe20000000000 */
[----:B------:R2:W-:Y:S01]  /*3c60*/  UTCHMMA gdesc[UR18], gdesc[UR20], tmem[UR22], tmem[UR36], idesc[UR37], UPT ;  /* 0x00ff2414120075ea */ /* 0x0005e2000b800016 */
[----:B------:R-:W-:Y:S01]  /*3c70*/  UMOV UR15, 0x40004040 ;  /* 0x40004040000f7882 */ /* 0x000fe20000000000 */
[----:B------:R-:W-:Y:S01]  /*3c80*/  UMOV UR13, 0x40004040 ;  /* 0x40004040000d7882 */ /* 0x000fe20000000000 */
[----:B------:R-:W-:Y:S01]  /*3c90*/  UMOV UR11, 0x40004040 ;  /* 0x40004040000b7882 */ /* 0x000fe20000000000 */
[----:B------:R2:W-:Y:S01]  /*3ca0*/  UTCHMMA gdesc[UR14], gdesc[UR16], tmem[UR22], tmem[UR34], idesc[UR35], UPT ;  /* 0x00ff22100e0075ea */ /* 0x0005e2000b800016 */
[----:B------:R2:W-:Y:S01]  /*3cb0*/  UTCHMMA gdesc[UR10], gdesc[UR12], tmem[UR22], tmem[UR32], idesc[UR33], UPT ;  /* 0x00ff200c0a0075ea */ /* 0x0005e2000b800016 */
[----:B------:R2:W-:Y:S01]  /*3cc0*/  UTCBAR.MULTICAST [UR26], URZ, UR28 ;  /* 0x000000ff1a0073e9 */ /* 0x0005e2000800081c */
[----:B------:R-:W-:Y:S01]  /*3cd0*/  UMOV UR5, UR23 ;  /* 0x0000001700057c82 */ /* 0x000fe20008000000 */
[----:B------:R-:W-:Y:S05]  /*3ce0*/  BRA.U UP3, `(.L_x_73) ;  /* 0xfffffffd03507547 */ /* 0x000fea000b83ffff */
.L_x_70:
[----:B------:R-:W-:Y:S01]  /*3cf0*/  UIADD3 UR5, UPT, UPT, UR30, 0x1, URZ ;  /* 0x000000011e057890 */ /* 0x000fe2000fffe0ff */
[C---:B------:R-:W-:Y:S01]  /*3d00*/  ISETP.NE.AND P0, PT, R10.reuse, 0x2, PT ;  /* 0x000000020a00780c */ /* 0x040fe20003f05270 */
[----:B--2---:R-:W-:Y:S02]  /*3d10*/  UIADD3 UR6, UPT, UPT, UR31, 0x100, URZ ;  /* 0x000001001f067890 */ /* 0x004fe4000fffe0ff */
[----:B------:R-:W-:Y:S01]  /*3d20*/  UISETP.NE.AND UP0, UPT, UR5, 0x4, UPT ;  /* 0x000000040500788c */ /* 0x000fe2000bf05270 */
[----:B-1----:R-:W-:Y:S02]  /*3d30*/  SEL R0, RZ, 0x1, P0 ;  /* 0x00000001ff007807 */ /* 0x002fe40000000000 */
[----:B------:R-:W-:Y:S01]  /*3d40*/  SEL R10, R10, RZ, P0 ;  /* 0x000000ff0a0a7207 */ /* 0x000fe20000000000 */
[----:B------:R-:W-:Y:S01]  /*3d50*/  USEL UR7, URZ, 0x1, UP0 ;  /* 0x00000001ff077887 */ /* 0x000fe20008000000 */
[----:B------:R-:W-:Y:S01]  /*3d60*/  LOP3.LUT R9, R9, R0, RZ, 0x3c, !PT ;  /* 0x0000000009097212 */ /* 0x000fe200078e3cff */
[----:B------:R-:W-:Y:S01]  /*3d70*/  USEL UR30, UR5, URZ, UP0 ;  /* 0x000000ff051e7287 */ /* 0x000fe20008000000 */
[----:B------:R1:W-:Y:S03]  /*3d80*/  UTCBAR [UR6], URZ ;  /* 0x000000ff060073e9 */ /* 0x0003e600080000ff */
[----:B------:R-:W-:Y:S01]  /*3d90*/  LOP3.LUT R11, R11, UR7, RZ, 0x3c, !PT ;  /* 0x000000070b0b7c12 */ /* 0x000fe2000f8e3cff */
[----:B------:R-:W-:Y:S07]  /*3da0*/  @P1 BRA `(.L_x_74) ;  /* 0xfffffff8008c1947 */ /* 0x000fee000383ffff */
[----:B------:R-:W2:Y:S01]  /*3db0*/  S2UR UR8, SR_CgaCtaId ;  /* 0x00000000000879c3 */ /* 0x000ea20000008800 */
[----:B------:R-:W-:Y:S01]  /*3dc0*/  ELECT P0, URZ, PT ;  /* 0x0000000000ff782f */ /* 0x000fe20003800000 */
[----:B------:R-:W-:Y:S01]  /*3dd0*/  IMAD.MOV.U32 R0, RZ, RZ, 0x1 ;  /* 0x00000001ff007424 */ /* 0x000fe200078e00ff */
[----:B------:R-:W-:Y:S01]  /*3de0*/  UIADD3 UR27, UPT, UPT, UR27, 0x120, URZ ;  /* 0x000001201b1b7890 */ /* 0x000fe2000fffe0ff */
[----:B------:R-:W-:Y:S01]  /*3df0*/  SHF.L.U32 R2, R11, 0x1f, RZ ;  /* 0x0000001f0b027819 */ /* 0x000fe200000006ff */
[----:B------:R-:W-:-:S03]  /*3e00*/  UMOV UR4, 0x40 ;  /* 0x0000004000047882 */ /* 0x000fc60000000000 */
[----:B------:R-:W-:Y:S01]  /*3e10*/  UVIRTCOUNT.DEALLOC.SMPOOL 0x80 ;  /* 0x000000800000784c */ /* 0x000fe20000000000 */
[----:B--2---:R-:W-:Y:S02]  /*3e20*/  ULEA UR8, UR8, UR4, 0x18 ;  /* 0x0000000408087291 */ /* 0x004fe4000f8ec0ff */
[----:B------:R-:W-:-:S07]  /*3e30*/  ULEA UR4, UR30, UR27, 0x3 ;  /* 0x0000001b1e047291 */ /* 0x000fce000f8e18ff */
[----:B------:R2:W-:Y:S02]  /*3e40*/  @P0 STS.U8 [UR8+0x1c], R0 ;  /* 0x00001c00ff000988 */ /* 0x0005e40008000008 */
[----:B------:R-:W4:Y:S02]  /*3e50*/  SYNCS.PHASECHK.TRANS64.TRYWAIT P0, [UR4], R2 ;  /* 0x00000002ff0075a7 */ /* 0x000f240008001104 */
[----:B--2-4-:R-:W-:Y:S05]  /*3e60*/  @!P0 BRA `(.L_x_75) ;  /* 0x0000004000f88947 */ /* 0x014fea0003800000 */
.L_x_155:
[----:B------:R-:W-:-:S04]  /*3e70*/  UIADD3 UR4, UPT, UPT, UR30, 0x1, URZ ;  /* 0x000000011e047890 */ /* 0x000fc8000fffe0ff */
[----:B------:R-:W-:-:S04]  /*3e80*/  UISETP.NE.AND UP0, UPT, UR4, 0x4, UPT ;  /* 0x000000040400788c */ /* 0x000fc8000bf05270 */
[----:B-1----:R-:W-:Y:S02]  /*3e90*/  USEL UR6, URZ, 0x1, UP0 ;  /* 0x00000001ff067887 */ /* 0x002fe40008000000 */
[----:B------:R-:W-:-:S04]  /*3ea0*/  USEL UR4, UR4, URZ, UP0 ;  /* 0x000000ff04047287 */ /* 0x000fc80008000000 */
[----:B------:R-:W-:Y:S01]  /*3eb0*/  ULEA UR5, UR4, UR27, 0x3 ;  /* 0x0000001b04057291 */ /* 0x000fe2000f8e18ff */
[----:B--2---:R-:W-:-:S04]  /*3ec0*/  LOP3.LUT R2, R11, UR6, RZ, 0x3c, !PT ;  /* 0x000000060b027c12 */ /* 0x004fc8000f8e3cff */
[----:B------:R-:W-:-:S04]  /*3ed0*/  SHF.L.U32 R3, R2, 0x1f, RZ ;  /* 0x0000001f02037819 */ /* 0x000fc800000006ff */
[----:B------:R-:W1:Y:S02]  /*3ee0*/  SYNCS.PHASECHK.TRANS64.TRYWAIT P0, [UR5], R3 ;  /* 0x00000003ff0075a7 */ /* 0x000e640008001105 */
[----:B-1----:R-:W-:Y:S05]  /*3ef0*/  @!P0 BRA `(.L_x_76) ;  /* 0x0000004000ec8947 */ /* 0x002fea0003800000 */
.L_x_157:
        /* <DEDUP_REMOVED lines=9> */
.L_x_159:
[----:B------:R-:W-:-:S04]  /*3f90*/  UIADD3 UR4, UPT, UPT, UR4, 0x1, URZ ;  /* 0x0000000104047890 */ /* 0x000fc8000fffe0ff */
[----:B------:R-:W-:-:S04]  /*3fa0*/  UISETP.NE.AND UP0, UPT, UR4, 0x4, UPT ;  /* 0x000000040400788c */ /* 0x000fc8000bf05270 */
[----:B------:R-:W-:Y:S02]  /*3fb0*/  USEL UR5, URZ, 0x1, UP0 ;  /* 0x00000001ff057887 */ /* 0x000fe40008000000 */
[----:B------:R-:W-:-:S04]  /*3fc0*/  USEL UR4, UR4, URZ, UP0 ;  /* 0x000000ff04047287 */ /* 0x000fc80008000000 */
[----:B------:R-:W-:Y:S01]  /*3fd0*/  ULEA UR4, UR4, UR27, 0x3 ;  /* 0x0000001b04047291 */ /* 0x000fe2000f8e18ff */
[----:B------:R-:W-:-:S04]  /*3fe0*/  LOP3.LUT R2, R2, UR5, RZ, 0x3c, !PT ;  /* 0x0000000502027c12 */ /* 0x000fc8000f8e3cff */
[----:B------:R-:W-:-:S04]  /*3ff0*/  SHF.L.U32 R2, R2, 0x1f, RZ ;  /* 0x0000001f02027819 */ /* 0x000fc800000006ff */
[----:B------:R-:W2:Y:S02]  /*4000*/  SYNCS.PHASECHK.TRANS64.TRYWAIT P0, [UR4], R2 ;  /* 0x00000002ff0075a7 */ /* 0x000ea40008001104 */
[----:B--2---:R-:W-:Y:S05]  /*4010*/  @!P0 BRA `(.L_x_78) ;  /* 0x0000004000d48947 */ /* 0x004fea0003800000 */
.L_x_161:
[----:B------:R-:W-:Y:S01]  /*4020*/  NOP ;  /* 0x0000000000007918 */ /* 0x000fe20000000000 */
[----:B-1----:R-:W1:Y:S01]  /*4030*/  LDS R0, [UR8+0x14] ;  /* 0x00001408ff007984 */ /* 0x002e620008000800 */
[----:B------:R-:W-:Y:S01]  /*4040*/  ULOP3.LUT UR4, UR42, 0xffff, URZ, 0xc0, !UPT ;  /* 0x0000ffff2a047892 */ /* 0x000fe2000f8ec0ff */
[----:B------:R-:W-:Y:S01]  /*4050*/  UMOV UR5, 0xffff ;  /* 0x0000ffff00057882 */ /* 0x000fe20000000000 */
[----:B------:R-:W-:Y:S02]  /*4060*/  UMOV UR6, 0x1 ;  /* 0x0000000100067882 */ /* 0x000fe40000000000 */
[----:B------:R-:W-:-:S04]  /*4070*/  USHF.R.U32.HI UR4, URZ, 0x5, UR4 ;  /* 0x00000005ff047899 */ /* 0x000fc80008011604 */
[----:B------:R-:W-:Y:S02]  /*4080*/  USHF.L.U32 UR5, UR5, UR4, URZ ;  /* 0x0000000405057299 */ /* 0x000fe400080006ff */
[----:B------:R-:W-:-:S04]  /*4090*/  USHF.L.U32 UR4, UR6, UR4, URZ ;  /* 0x0000000406047299 */ /* 0x000fc800080006ff */
[----:B-1----:R-:W-:-:S04]  /*40a0*/  LOP3.LUT R0, R0, UR5, RZ, 0xc0, !PT ;  /* 0x0000000500007c12 */ /* 0x002fc8000f8ec0ff */
[----:B------:R-:W-:-:S13]  /*40b0*/  ISETP.NE.AND P0, PT, R0, UR5, PT ;  /* 0x0000000500007c0c */ /* 0x000fda000bf05270 */
[----:B------:R-:W-:Y:S05]  /*40c0*/  @P0 BRA `(.L_x_79) ;  /* 0x0000000000580947 */ /* 0x000fea0003800000 */
[----:B------:R-:W1:Y:S02]  /*40d0*/  LDS R0, [UR8+0x18] ;  /* 0x00001808ff007984 */ /* 0x000e640008000800 */
[----:B-1----:R-:W-:-:S04]  /*40e0*/  LOP3.LUT R0, R0, UR4, RZ, 0xc0, !PT ;  /* 0x0000000400007c12 */ /* 0x002fc8000f8ec0ff */
[----:B------:R-:W-:-:S13]  /*40f0*/  ISETP.NE.AND P0, PT, R0, UR4, PT ;  /* 0x0000000400007c0c */ /* 0x000fda000bf05270 */
[----:B------:R-:W-:Y:S05]  /*4100*/  @P0 BRA `(.L_x_80) ;  /* 0x00000000003c0947 */ /* 0x000fea0003800000 */
[----:B------:R-:W1:Y:S01]  /*4110*/  S2R R2, SR_LANEID ;  /* 0x0000000000027919 */ /* 0x000e620000000000 */
[----:B------:R-:W-:-:S06]  /*4120*/  ULOP3.LUT UR5, URZ, UR5, URZ, 0x33, !UPT ;  /* 0x00000005ff057292 */ /* 0x000fcc000f8e33ff */
[----:B------:R-:W-:-:S04]  /*4130*/  IMAD.U32 R0, RZ, RZ, UR5 ;  /* 0x00000005ff007e24 */ /* 0x000fc8000f8e00ff */
[----:B------:R2:W4:Y:S02]  /*4140*/  REDUX UR7, R0 ;  /* 0x00000000000773c4 */ /* 0x0005240000000000 */
[----:B------:R1:W-:Y:S01]  /*4150*/  UTCATOMSWS.AND URZ, UR5 ;  /* 0x0000000500ff79e3 */ /* 0x0003e20008000000 */
[----:B--2---:R-:W-:Y:S01]  /*4160*/  LOP3.LUT R0, RZ, UR4, RZ, 0x33, !PT ;  /* 0x00000004ff007c12 */ /* 0x004fe2000f8e33ff */
[----:B------:R-:W-:Y:S02]  /*4170*/  VOTEU.ANY UR4, UPT, PT ;  /* 0x0000000000047886 */ /* 0x000fe400038e0100 */
[----:B------:R-:W-:Y:S02]  /*4180*/  UFLO.U32 UR4, UR4 ;  /* 0x00000004000472bd */ /* 0x000fe400080e0000 */
[----:B------:R-:W2:Y:S04]  /*4190*/  REDUX UR6, R0 ;  /* 0x00000000000673c4 */ /* 0x000ea80000000000 */
[----:B-1----:R-:W-:-:S02]  /*41a0*/  ISETP.EQ.U32.AND P0, PT, R2, UR4, PT ;  /* 0x0000000402007c0c */ /* 0x002fc4000bf02070 */
[----:B----4-:R-:W-:-:S11]  /*41b0*/  MOV R2, UR7 ;  /* 0x0000000700027c02 */ /* 0x010fd60008000f00 */
[----:B------:R1:W-:Y:S01]  /*41c0*/  @P0 ATOMS.AND RZ, [UR8+0x14], R2 ;  /* 0x00001402ffff098c */ /* 0x0003e2000a800008 */
[----:B--2---:R-:W-:-:S05]  /*41d0*/  IMAD.U32 R0, RZ, RZ, UR6 ;  /* 0x00000006ff007e24 */ /* 0x004fca000f8e00ff */
[----:B------:R1:W-:Y:S01]  /*41e0*/  @P0 ATOMS.AND RZ, [UR8+0x18], R0 ;  /* 0x00001800ffff098c */ /* 0x0003e2000a800008 */
[----:B------:R-:W-:Y:S05]  /*41f0*/  BRA `(.L_x_81) ;  /* 0x0000000000147947 */ /* 0x000fea0003800000 */
.L_x_80:
[----:B------:R-:W-:Y:S02]  /*4200*/  MOV R2, 0x4220 ;  /* 0x0000422000027802 */ /* 0x000fe40000000f00 */
[----:B---3-5:R-:W-:Y:S05]  /*4210*/  CALL.REL.NOINC `($__internal_0_$__cuda_sm10x_tcgen05_guardrail_trap_col_being_dealloced_not_returned_by_alloc) ;  /* 0x0000004400047944 */ /* 0x028fea0003c00000 */
[----:B------:R-:W-:Y:S05]  /*4220*/  BRA `(.L_x_81) ;  /* 0x0000000000087947 */ /* 0x000fea0003800000 */
.L_x_79:
[----:B------:R-:W-:Y:S02]  /*4230*/  MOV R2, 0x4250 ;  /* 0x0000425000027802 */ /* 0x000fe40000000f00 */
[----:B---3-5:R-:W-:Y:S05]  /*4240*/  CALL.REL.NOINC `($__internal_2_$__cuda_sm10x_tcgen05_guardrail_trap_unallocated_columns_being_dealloced) ;  /* 0x0000004400107944 */ /* 0x028fea0003c00000 */
.L_x_81:
[----:B------:R-:W-:Y:S01]  /*4250*/  NOP ;  /* 0x0000000000007918 */ /* 0x000fe20000000000 */
[----:B------:R-:W-:Y:S05]  /*4260*/  EXIT ;  /* 0x000000000000794d */ /* 0x000fea0003800000 */
.L_x_63:
[----:B------:R-:W-:-:S09]  /*4270*/  UISETP.NE.OR UP0, UPT, UR20, 0x3, !UP2 ;  /* 0x000000031400788c */ /* 0x000fd2000d705670 */
[----:B------:R-:W-:Y:S05]  /*4280*/  BRA.U UP0, `(.L_x_82) ;  /* 0x0000000d00d47547 */ /* 0x000fea000b800000 */
[----:B------:R-:W1:Y:S01]  /*4290*/  LDCU.64 UR4, c[0x0][0x888] ;  /* 0x00011100ff0477ac */ /* 0x000e620008000a00 */
[----:B------:R-:W2:Y:S01]  /*42a0*/  LDC.64 R12, c[0x0][0x348] ;  /* 0x0000d200ff0c7b82 */ /* 0x000ea20000000a00 */
[----:B------:R-:W-:Y:S02]  /*42b0*/  HFMA2 R9, -RZ, RZ, 0, 0 ;  /* 0x00000000ff097431 */ /* 0x000fe400000001ff */
[----:B------:R-:W-:Y:S01]  /*42c0*/  IMAD.MOV.U32 R11, RZ, RZ, 0x1 ;  /* 0x00000001ff0b7424 */ /* 0x000fe200078e00ff */
[----:B------:R-:W3:Y:S01]  /*42d0*/  LDCU UR43, c[0x0][0x370] ;  /* 0x00006e00ff2b77ac */ /* 0x000ee20008000800 */
[----:B------:R-:W-:Y:S01]  /*42e0*/  IMAD.MOV.U32 R10, RZ, RZ, RZ ;  /* 0x000000ffff0a7224 */ /* 0x000fe200078e00ff */
[----:B------:R-:W-:Y:S01]  /*42f0*/  MOV R8, 0x2800 ;  /* 0x0000280000087802 */ /* 0x000fe20000000f00 */
[----:B------:R-:W3:Y:S01]  /*4300*/  LDCU.128 UR52, c[0x0][0xb10] ;  /* 0x00016200ff3477ac */ /* 0x000ee20008000c00 */
[----:B------:R-:W4:Y:S01]  /*4310*/  LDCU UR37, c[0x0][0x374] ;  /* 0x00006e80ff2577ac */ /* 0x000f220008000800 */
[----:B------:R-:W4:Y:S01]  /*4320*/  LDCU.64 UR40, c[0x0][0x890] ;  /* 0x00011200ff2877ac */ /* 0x000f220008000a00 */
[----:B-1----:R-:W-:Y:S01]  /*4330*/  UISETP.NE.U32.AND UP0, UPT, UR4, URZ, UPT ;  /* 0x000000ff0400728c */ /* 0x002fe2000bf05070 */
[----:B------:R-:W1:Y:S01]  /*4340*/  LDCU UR15, c[0x0][0xb0c] ;  /* 0x00016180ff0f77ac */ /* 0x000e620008000800 */
[----:B------:R-:W2:Y:S01]  /*4350*/  LDCU UR50, c[0x0][0xb20] ;  /* 0x00016400ff3277ac */ /* 0x000ea20008000800 */
[----:B------:R-:W2:Y:S01]  /*4360*/  LDCU UR4, c[0x0][0xb30] ;  /* 0x00016600ff0477ac */ /* 0x000ea20008000800 */
[----:B---3--:R-:W-:-:S02]  /*4370*/  UIMAD.WIDE.U32 UR8, UR43, UR52, URZ ;  /* 0x000000342b0872a5 */ /* 0x008fc4000f8e00ff */
[----:B----4-:R-:W-:Y:S02]  /*4380*/  UIMAD.WIDE.U32 UR10, UR37, UR55, URZ ;  /* 0x00000037250a72a5 */ /* 0x010fe4000f8e00ff */
[----:B------:R-:W-:Y:S02]  /*4390*/  UISETP.NE.U32.AND UP6, UPT, UR40, URZ, UPT ;  /* 0x000000ff2800728c */ /* 0x000fe4000bfc5070 */
[----:B------:R-:W-:Y:S01]  /*43a0*/  UISETP.NE.AND.EX UP5, UPT, UR5, URZ, UPT, UP0 ;  /* 0x000000ff0500728c */ /* 0x000fe2000bfa5300 */
[----:B------:R-:W-:Y:S01]  /*43b0*/  UMOV UR6, 0x400 ;  /* 0x0000040000067882 */ /* 0x000fe20000000000 */
[----:B------:R-:W-:Y:S01]  /*43c0*/  UISETP.NE.AND UP0, UPT, UR42, 0x1, UPT ;  /* 0x000000012a00788c */ /* 0x000fe2000bf05270 */
[----:B------:R-:W-:Y:S01]  /*43d0*/  UMOV UR8, UR9 ;  /* 0x0000000900087c82 */ /* 0x000fe20008000000 */
[----:B------:R-:W-:Y:S01]  /*43e0*/  UMOV UR45, UR11 ;  /* 0x0000000b002d7c82 */ /* 0x000fe20008000000 */
[----:B------:R-:W-:Y:S02]  /*43f0*/  USEL UR49, URZ, 0x1, UP4 ;  /* 0x00000001ff317887 */ /* 0x000fe4000a000000 */
[----:B-1----:R-:W-:Y:S01]  /*4400*/  UISETP.NE.AND UP0, UPT, UR15, 0x1, UPT ;  /* 0x000000010f00788c */ /* 0x002fe2000bf05270 */
[----:B------:R-:W-:Y:S01]  /*4410*/  UMOV UR21, URZ ;  /* 0x000000ff00157c82 */ /* 0x000fe20008000000 */
[----:B------:R-:W-:-:S02]  /*4420*/  UPLOP3.LUT UP1, UPT, UPT, UPT, UPT, 0x40, 0x4 ;  /* 0x000000000004789c */ /* 0x000fc40003f2e870 */
[----:B------:R-:W-:Y:S01]  /*4430*/  UISETP.GE.AND UP2, UPT, UR42, 0x1, UPT ;  /* 0x000000012a00788c */ /* 0x000fe2000bf46270 */
[----:B------:R-:W1:Y:S01]  /*4440*/  LDCU.64 UR22, c[0x0][0xb28] ;  /* 0x00016500ff1677ac */ /* 0x000e620008000a00 */
[----:B------:R-:W-:Y:S02]  /*4450*/  ULEA UR6, UR44, UR6, 0x18 ;  /* 0x000000062c067291 */ /* 0x000fe4000f8ec0ff */
[----:B------:R-:W-:Y:S02]  /*4460*/  UISETP.NE.AND.EX UP6, UPT, UR41, URZ, UPT, UP6 ;  /* 0x000000ff2900728c */ /* 0x000fe4000bfc5360 */
[----:B------:R-:W-:Y:S02]  /*4470*/  USHF.R.U32.HI UR46, URZ, UR53, UR8 ;  /* 0x00000035ff2e7299 */ /* 0x000fe40008011608 */
[----:B--2---:R-:W-:Y:S02]  /*4480*/  USHF.R.U32.HI UR45, URZ, UR50, UR45 ;  /* 0x00000032ff2d7299 */ /* 0x004fe4000801162d */
[----:B------:R-:W-:-:S02]  /*4490*/  UISETP.NE.AND UP0, UPT, UR54, 0x1, UPT ;  /* 0x000000013600788c */ /* 0x000fc4000bf05270 */
[----:B------:R-:W-:-:S11]  /*44a0*/  UISETP.NE.AND UP4, UPT, UR4, 0x1, UPT ;  /* 0x000000010400788c */ /* 0x000fd6000bf85270 */
.L_x_90:
[C---:B------:R-:W-:Y:S02]  /*44b0*/  LEA R3, R10.reuse, UR6, 0x3 ;  /* 0x000000060a037c11 */ /* 0x040fe4000f8e18ff */
[----:B------:R-:W-:Y:S02]  /*44c0*/  SHF.L.U32 R0, R9, 0x1f, RZ ;  /* 0x0000001f09007819 */ /* 0x000fe400000006ff */
[----:B------:R-:W-:Y:S02]  /*44d0*/  LEA R4, R10, UR6, 0x4 ;  /* 0x000000060a047c11 */ /* 0x000fe4000f8e20ff */
[----:B--2---:R-:W2:Y:S02]  /*44e0*/  SYNCS.PHASECHK.TRANS64.TRYWAIT P0, [R3+URZ+0xe0], R0 ;  /* 0x0000e000030075a7 */ /* 0x004ea400080011ff */
[----:B--2---:R-:W-:Y:S05]  /*44f0*/  @!P0 BRA `(.L_x_83) ;  /* 0x0000003c00b48947 */ /* 0x004fea0003800000 */
.L_x_162:
[----:B------:R-:W3:Y:S01]  /*4500*/  LDS.128 R4, [R4+0x170] ;  /* 0x0001700004047984 */ /* 0x000ee20000000c00 */
[----:B------:R-:W-:Y:S01]  /*4510*/  UISETP.GE.AND UP0, UPT, UR42, 0x1, UPT ;  /* 0x000000012a00788c */ /* 0x000fe2000bf06270 */
[----:B------:R-:W-:Y:S01]  /*4520*/  @!PT LDS RZ, [RZ] ;  /* 0x00000000fffff984 */ /* 0x000fe20000000800 */
[----:B------:R-:W-:Y:S01]  /*4530*/  @!PT LDS RZ, [RZ] ;  /* 0x00000000fffff984 */ /* 0x000fe20000000800 */
[----:B------:R-:W-:Y:S01]  /*4540*/  @!PT LDS RZ, [RZ] ;  /* 0x00000000fffff984 */ /* 0x000fe20000000800 */
[----:B------:R-:W-:Y:S01]  /*4550*/  @!PT LDS RZ, [RZ] ;  /* 0x00000000fffff984 */ /* 0x000fe20000000800 */
[----:B------:R4:W-:Y:S06]  /*4560*/  MEMBAR.ALL.CTA ;  /* 0x0000000000007992 */ /* 0x0009ec0000008000 */
[----:B----4-:R-:W4:Y:S01]  /*4570*/  FENCE.VIEW.ASYNC.S ;  /* 0x00000000000073c6 */ /* 0x010f220000000000 */
[----:B---3--:R-:W-:Y:S11]  /*4580*/  LOP3.LUT P0, RZ, R6, 0x1, RZ, 0xc0, !PT ;  /* 0x0000000106ff7812 */ /* 0x008ff6000780c0ff */
[----:B------:R-:W-:Y:S02]  /*4590*/  @!UPT UIADD3 URZ, UPT, UPT, URZ, URZ, URZ ;  /* 0x000000fffffff290 */ /* 0x000fe4000fffe0ff */
[----:B----4-:R-:W-:Y:S01]  /*45a0*/  VOTEU.ANY UP2, P0 ;  /* 0x0000000000ff7886 */ /* 0x010fe20000040100 */
[----:B------:R-:W-:Y:S11]  /*45b0*/  PLOP3.LUT P0, PT, PT, PT, UP2, 0x80, 0x8 ;  /* 0x000000000008781c */ /* 0x000ff60003f0f028 */
[----:B------:R-:W-:Y:S02]  /*45c0*/  @!UPT UIADD3 URZ, UPT, UPT, URZ, URZ, URZ ;  /* 0x000000fffffff290 */ /* 0x000fe4000fffe0ff */
[----:B--2---:R-:W-:Y:S02]  /*45d0*/  @P0 SHF.R.U32.HI R0, RZ, 0x10, R5 ;  /* 0x00000010ff000819 */ /* 0x004fe40000011605 */
[----:B------:R-:W-:Y:S02]  /*45e0*/  @P0 MOV R2, R4 ;  /* 0x0000000400020202 */ /* 0x000fe40000000f00 */
[----:B------:R-:W-:Y:S01]  /*45f0*/  @P0 R2UR UR4, R0 ;  /* 0x00000000000402ca */ /* 0x000fe200000e0000 */
[----:B------:R-:W-:Y:S01]  /*4600*/  VIADD R0, R3, 0xf0 ;  /* 0x000000f003007836 */ /* 0x000fe20000000000 */
[----:B------:R-:W-:Y:S02]  /*4610*/  @P0 LOP3.LUT R4, R5, 0xffff, RZ, 0xc0, !PT ;  /* 0x0000ffff05040812 */ /* 0x000fe400078ec0ff */
[----:B------:R-:W-:Y:S02]  /*4620*/  @P0 R2UR UR7, R2 ;  /* 0x00000000020702ca */ /* 0x000fe400000e0000 */
[----:B------:R-:W-:Y:S02]  /*4630*/  PRMT R0, RZ, 0x654, R0 ;  /* 0x00000654ff007816 */ /* 0x000fe40000000000 */
[----:B------:R-:W-:Y:S02]  /*4640*/  @P0 R2UR UR5, R4 ;  /* 0x00000000040502ca */ /* 0x000fe400000e0000 */
[----:B------:R2:W-:Y:S03]  /*4650*/  SYNCS.ARRIVE.TRANS64.RED.A1T0 RZ, [R0+URZ], RZ ;  /* 0x000000ff00ff79a7 */ /* 0x0005e600081004ff */
[----:B------:R-:W-:Y:S04]  /*4660*/  @UP2 UMOV UR29, UR4 ;  /* 0x00000004001d2c82 */ /* 0x000fe80008000000 */
[----:B------:R-:W-:Y:S04]  /*4670*/  @UP2 UMOV UR14, UR7 ;  /* 0x00000007000e2c82 */ /* 0x000fe80008000000 */
[----:B------:R-:W-:Y:S01]  /*4680*/  @UP2 UMOV UR13, UR5 ;  /* 0x00000005000d2c82 */ /* 0x000fe20008000000 */
[----:B------:R-:W-:Y:S05]  /*4690*/  BRA.U !UP0, `(.L_x_84) ;  /* 0x0000000108c07547 */ /* 0x000fea000b800000 */
[----:B------:R-:W-:Y:S02]  /*46a0*/  UIMAD.WIDE.U32 UR10, UR13, UR55, URZ ;  /* 0x000000370d0a72a5 */ /* 0x000fe4000f8e00ff */
[----:B------:R-:W-:Y:S02]  /*46b0*/  UP2UR UR12, UPR, URZ, 0x4 ;  /* 0x00000004ff0c7883 */ /* 0x000fe40008000000 */
[----:B------:R-:W-:Y:S02]  /*46c0*/  UISETP.NE.AND UP2, UPT, UR54, 0x1, UPT ;  /* 0x000000013600788c */ /* 0x000fe4000bf45270 */
[----:B------:R-:W-:Y:S02]  /*46d0*/  UIMAD.WIDE.U32 UR16, UR14, UR52, URZ ;  /* 0x000000340e1072a5 */ /* 0x000fe4000f8e00ff */
[----:B------:R-:W-:Y:S02]  /*46e0*/  USEL UR4, UR37, UR45, !UP2 ;  /* 0x0000002d25047287 */ /* 0x000fe4000d000000 */
[----:B------:R-:W-:Y:S02]  /*46f0*/  UISETP.NE.AND UP0, UPT, UR15, 0x1, UPT ;  /* 0x000000010f00788c */ /* 0x000fe4000bf05270 */
[----:B------:R-:W-:Y:S02]  /*4700*/  UP2UR UR20, UPR, URZ, 0x2 ;  /* 0x00000002ff147883 */ /* 0x000fe40008000000 */
[----:B------:R-:W-:Y:S02]  /*4710*/  UISETP.NE.AND UP1, UPT, UR42, 0x1, UPT ;  /* 0x000000012a00788c */ /* 0x000fe4000bf25270 */
[----:B-1----:R-:W-:Y:S02]  /*4720*/  UIMAD.WIDE.U32 UR18, UR4, UR22, URZ ;  /* 0x00000016041272a5 */ /* 0x002fe4000f8e00ff */
[----:B------:R-:W-:Y:S01]  /*4730*/  USEL UR8, UR43, UR46, !UP0 ;  /* 0x0000002e2b087287 */ /* 0x000fe2000c000000 */
[----:B------:R-:W-:Y:S02]  /*4740*/  UMOV UR5, UR11 ;  /* 0x0000000b00057c82 */ /* 0x000fe40008000000 */
[----:B------:R-:W-:Y:S02]  /*4750*/  USHF.R.U32.HI UR7, URZ, UR50, UR5 ;  /* 0x00000032ff077299 */ /* 0x000fe40008011605 */
[----:B------:R-:W-:Y:S02]  /*4760*/  UIMAD.WIDE.U32 UR24, UR8, UR22, URZ ;  /* 0x00000016081872a5 */ /* 0x000fe4000f8e00ff */
[----:B------:R-:W-:Y:S02]  /*4770*/  USEL UR7, UR13, UR7, !UP2 ;  /* 0x000000070d077287 */ /* 0x000fe4000d000000 */
[----:B------:R-:W-:Y:S02]  /*4780*/  UISETP.NE.AND UP2, UPT, UR12, URZ, UPT ;  /* 0x000000ff0c00728c */ /* 0x000fe4000bf45270 */
[----:B------:R-:W-:Y:S01]  /*4790*/  UIMAD.WIDE.U32 UR10, UR7, UR22, URZ ;  /* 0x00000016070a72a5 */ /* 0x000fe2000f8e00ff */
[----:B------:R-:W-:Y:S02]  /*47a0*/  UMOV UR5, UR17 ;  /* 0x0000001100057c82 */ /* 0x000fe40008000000 */
[----:B------:R-:W-:Y:S03]  /*47b0*/  USHF.R.U32.HI UR9, URZ, UR53, UR5 ;  /* 0x00000035ff097299 */ /* 0x000fe60008011605 */
[----:B------:R-:W-:Y:S02]  /*47c0*/  UMOV UR5, UR19 ;  /* 0x0000001300057c82 */ /* 0x000fe40008000000 */
[----:B------:R-:W-:Y:S03]  /*47d0*/  @UP1 USHF.R.U32.HI UR4, URZ, UR23, UR5 ;  /* 0x00000017ff041299 */ /* 0x000fe60008011605 */
[----:B------:R-:W-:Y:S01]  /*47e0*/  UMOV UR5, UR25 ;  /* 0x0000001900057c82 */ /* 0x000fe20008000000 */
[----:B------:R-:W-:Y:S02]  /*47f0*/  UIMAD UR4, UR42, UR4, URZ ;  /* 0x000000042a0472a4 */ /* 0x000fe4000f8e02ff */
[----:B------:R-:W-:Y:S02]  /*4800*/  @UP1 USHF.R.U32.HI UR8, URZ, UR23, UR5 ;  /* 0x00000017ff081299 */ /* 0x000fe40008011605 */
[----:B------:R-:W-:Y:S02]  /*4810*/  USEL UR5, UR14, UR9, !UP0 ;  /* 0x000000090e057287 */ /* 0x000fe4000c000000 */
[----:B------:R-:W-:Y:S02]  /*4820*/  UIMAD UR9, UR42, UR8, URZ ;  /* 0x000000082a0972a4 */ /* 0x000fe4000f8e02ff */
[----:B------:R-:W-:Y:S03]  /*4830*/  UISETP.GE.AND UP0, UPT, UR7, UR4, UPT ;  /* 0x000000040700728c */ /* 0x000fe6000bf06270 */
[----:B------:R-:W-:Y:S01]  /*4840*/  UMOV UR4, UR11 ;  /* 0x0000000b00047c82 */ /* 0x000fe20008000000 */
[----:B------:R-:W-:Y:S02]  /*4850*/  UISETP.GE.OR UP0, UPT, UR5, UR9, UP0 ;  /* 0x000000090500728c */ /* 0x000fe40008706670 */
[----:B------:R-:W-:Y:S02]  /*4860*/  USHF.R.U32.HI UR4, URZ, UR23, UR4 ;  /* 0x00000017ff047299 */ /* 0x000fe40008011604 */
[----:B------:R-:W-:Y:S02]  /*4870*/  UIMAD.WIDE.U32 UR10, UR5, UR22, URZ ;  /* 0x00000016050a72a5 */ /* 0x000fe4000f8e00ff */
[----:B------:R-:W-:Y:S04]  /*4880*/  USEL UR12, UR7, UR4, !UP1 ;  /* 0x00000004070c7287 */ /* 0x000fe8000c800000 */
[----:B------:R-:W-:Y:S01]  /*4890*/  UIADD3 UR9, UPT, UPT, -UR12, URZ, URZ ;  /* 0x000000ff0c097290 */ /* 0x000fe2000fffe1ff */
[----:B------:R-:W-:Y:S02]  /*48a0*/  @!UP0 UMOV UR4, UR11 ;  /* 0x0000000b00048c82 */ /* 0x000fe40008000000 */
[----:B------:R-:W-:Y:S02]  /*48b0*/  @!UP0 USHF.R.U32.HI UR4, URZ, UR23, UR4 ;  /* 0x00000017ff048299 */ /* 0x000fe40008011604 */
[----:B------:R-:W-:Y:S02]  /*48c0*/  UIMAD UR9, UR42, UR9, UR7 ;  /* 0x000000092a0972a4 */ /* 0x000fe4000f8e0207 */
[----:B------:R-:W-:Y:S02]  /*48d0*/  @!UP0 USEL UR4, UR5, UR4, !UP1 ;  /* 0x0000000405048287 */ /* 0x000fe4000c800000 */
[----:B------:R-:W-:Y:S02]  /*48e0*/  UISETP.NE.AND UP1, UPT, UR20, URZ, UPT ;  /* 0x000000ff1400728c */ /* 0x000fe4000bf25270 */
[----:B------:R-:W-:Y:S02]  /*48f0*/  @!UP0 UIMAD UR8, UR8, UR9, UR4 ;  /* 0x00000009080882a4 */ /* 0x000fe4000f8e0204 */
[----:B------:R-:W-:Y:S02]  /*4900*/  @!UP0 UIADD3 UR10, UPT, UPT, UR12, -UR4, URZ ;  /* 0x800000040c0a8290 */ /* 0x000fe4000fffe0ff */
[----:B------:R-:W-:Y:S02]  /*4910*/  UIADD3 UR9, UPT, UPT, -UR7, URZ, URZ ;  /* 0x000000ff07097290 */ /* 0x000fe4000fffe1ff */
[----:B------:R-:W-:Y:S02]  /*4920*/  UIADD3 UR4, UPT, UPT, -UR5, URZ, URZ ;  /* 0x000000ff05047290 */ /* 0x000fe4000fffe1ff */
[----:B------:R-:W-:Y:S03]  /*4930*/  @!UP0 UIMAD UR7, UR10, UR42, UR5 ;  /* 0x0000002a0a0782a4 */ /* 0x000fe6000f8e0205 */
[----:B------:R-:W-:Y:S01]  /*4940*/  @!UP0 UMOV UR5, UR8 ;  /* 0x0000000800058c82 */ /* 0x000fe20008000000 */
[----:B------:R-:W-:Y:S02]  /*4950*/  UIMAD UR8, UR15, UR4, UR14 ;  /* 0x000000040f0872a4 */ /* 0x000fe4000f8e020e */
[----:B------:R-:W-:Y:S02]  /*4960*/  UIMAD UR4, UR54, UR9, UR13 ;  /* 0x00000009360472a4 */ /* 0x000fe4000f8e020d */
[----:B------:R-:W-:Y:S02]  /*4970*/  UIMAD UR14, UR5, UR15, UR8 ;  /* 0x0000000f050e72a4 */ /* 0x000fe4000f8e0208 */
[----:B------:R-:W-:Y:S11]  /*4980*/  UIMAD UR13, UR7, UR54, UR4 ;  /* 0x00000036070d72a4 */ /* 0x000ff6000f8e0204 */
[----:B------:R-:W-:Y:S01]  /*4990*/  @!UPT UIADD3 URZ, UPT, UPT, URZ, URZ, URZ ;  /* 0x000000fffffff290 */ /* 0x000fe2000fffe0ff */
.L_x_84:
[----:B------:R-:W3:Y:S01]  /*49a0*/  @!UP4 LDCU.128 UR16, c[0x0][0xb10] ;  /* 0x00016200ff10c7ac */ /* 0x000ee20008000c00 */
[----:B------:R-:W-:Y:S04]  /*49b0*/  ISETP.NE.U32.AND P0, PT, RZ, UR40, PT ;  /* 0x00000028ff007c0c */ /* 0x000fe8000bf05070 */
[----:B------:R-:W-:Y:S01]  /*49c0*/  ISETP.NE.AND.EX P0, PT, RZ, UR41, PT, P0 ;  /* 0x00000029ff007c0c */ /* 0x000fe2000bf05300 */
[----:B------:R-:W4:Y:S01]  /*49d0*/  @!UP4 LDCU UR5, c[0x0][0xb0c] ;  /* 0x00016180ff05c7ac */ /* 0x000f220008000800 */
[----:B---3--:R-:W-:Y:S02]  /*49e0*/  UIMAD.WIDE.U32 UR8, UR14, UR16, URZ ;  /* 0x000000100e0872a5 */ /* 0x008fe4000f8e00ff */
[----:B------:R-:W-:Y:S05]  /*49f0*/  UIMAD.WIDE.U32 UR10, UR13, UR19, URZ ;  /* 0x000000130d0a72a5 */ /* 0x000fea000f8e00ff */
[----:B------:R-:W-:Y:S01]  /*4a00*/  @!UP4 UMOV UR4, UR9 ;  /* 0x000000090004cc82 */ /* 0x000fe20008000000 */
[----:B----4-:R-:W-:Y:S02]  /*4a10*/  @!UP4 UISETP.NE.AND UP0, UPT, UR5, 0x1, UPT ;  /* 0x000000010500c88c */ /* 0x010fe4000bf05270 */
[----:B------:R-:W-:Y:S01]  /*4a20*/  @!UP4 USHF.R.U32.HI UR4, URZ, UR17, UR4 ;  /* 0x00000011ff04c299 */ /* 0x000fe20008011604 */
[----:B------:R-:W-:Y:S03]  /*4a30*/  @!UP4 UMOV UR7, UR11 ;  /* 0x0000000b0007cc82 */ /* 0x000fe60008000000 */
[----:B------:R-:W-:Y:S02]  /*4a40*/  @!UP4 USEL UR8, UR14, UR4, !UP0 ;  /* 0x000000040e08c287 */ /* 0x000fe4000c000000 */
[----:B------:R-:W-:Y:S05]  /*4a50*/  @!UP4 UISETP.NE.AND UP0, UPT, UR18, 0x1, UPT ;  /* 0x000000011200c88c */ /* 0x000fea000bf05270 */
[----:B------:R-:W3:Y:S02]  /*4a60*/  @!UP4 LDCU UR4, c[0x0][0xb20] ;  /* 0x00016400ff04c7ac */ /* 0x000ee40008000800 */
[----:B---3--:R-:W-:Y:S04]  /*4a70*/  @!UP4 USHF.R.U32.HI UR7, URZ, UR4, UR7 ;  /* 0x00000004ff07c299 */ /* 0x008fe80008011607 */
[----:B------:R-:W-:Y:S04]  /*4a80*/  @!UP4 USEL UR7, UR13, UR7, !UP0 ;  /* 0x000000070d07c287 */ /* 0x000fe8000c000000 */
[----:B------:R-:W-:Y:S02]  /*4a90*/  @!UP4 UIADD3 UR4, UPT, UPT, -UR8, UR7, URZ ;  /* 0x000000070804c290 */ /* 0x000fe4000fffe1ff */
[----:B------:R-:W-:Y:S02]  /*4aa0*/  @!UP4 UIADD3 UR7, UPT, UPT, UR8, -UR7, URZ ;  /* 0x800000070807c290 */ /* 0x000fe4000fffe0ff */
[----:B------:R-:W-:Y:S02]  /*4ab0*/  @!UP4 UIMAD UR14, UR4, UR5, UR14 ;  /* 0x00000005040ec2a4 */ /* 0x000fe4000f8e020e */
[----:B------:R-:W-:Y:S01]  /*4ac0*/  @!UP4 UIMAD UR13, UR7, UR18, UR13 ;  /* 0x00000012070dc2a4 */ /* 0x000fe2000f8e020d */
[----:B------:R-:W-:Y:S11]  /*4ad0*/  BRA.U UP1, `(.L_x_85) ;  /* 0x0000000101107547 */ /* 0x000ff6000b800000 */
[----:B------:R-:W-:Y:S04]  /*4ae0*/  MOV R2, UR49 ;  /* 0x0000003100027c02 */ /* 0x000fe80008000f00 */
[----:B------:R-:W-:Y:S04]  /*4af0*/  SHF.L.U32 R2, R2, 0x1f, RZ ;  /* 0x0000001f02027819 */ /* 0x000fe800000006ff */
[----:B------:R-:W3:Y:S02]  /*4b00*/  SYNCS.PHASECHK.TRANS64.TRYWAIT P1, [UR6+0xd8], R2 ;  /* 0x0000d802ff0075a7 */ /* 0x000ee40008021106 */
[----:B---3--:R-:W-:Y:S05]  /*4b10*/  @!P1 BRA `(.L_x_86) ;  /* 0x0000003800409947 */ /* 0x008fea0003800000 */
.L_x_85:
[----:B------:R-:W-:Y:S05]  /*4b20*/  BRA.U !UP6, `(.L_x_87) ;  /* 0x000000010e387547 */ /* 0x000fea000b800000 */
[----:B------:R-:W-:Y:S01]  /*4b30*/  UPLOP3.LUT UP3, UPT, UPT, UPT, UP5, 0x80, 0x8 ;  /* 0x000000000008789c */ /* 0x000fe20003f6f050 */
[----:B--2---:R-:W-:Y:S01]  /*4b40*/  HFMA2 R0, -RZ, RZ, 0, 5.9604644775390625e-08 ;  /* 0x00000001ff007431 */ /* 0x004fe200000001ff */
[----:B------:R-:W2:Y:S01]  /*4b50*/  LDCU.64 UR8, c[0x0][0x358] ;  /* 0x00006b00ff0877ac */ /* 0x000ea20008000a00 */
[----:B------:R-:W-:Y:S03]  /*4b60*/  IMAD.MOV.U32 R97, RZ, RZ, 0x1 ;  /* 0x00000001ff617424 */ /* 0x000fe600078e00ff */
[----:B------:R-:W-:Y:S05]  /*4b70*/  PLOP3.LUT P1, PT, PT, PT, UP3, 0x80, 0x8 ;  /* 0x000000000008781c */ /* 0x000fea0003f2f038 */
[----:B------:R-:W3:Y:S01]  /*4b80*/  @UP3 LDCU.64 UR4, c[0x0][0x888] ;  /* 0x00011100ff0437ac */ /* 0x000ee20008000a00 */
[----:B------:R-:W-:Y:S07]  /*4b90*/  @UP3 UIMAD UR7, UR36, UR40, URZ ;  /* 0x00000028240732a4 */ /* 0x000fee000f8e02ff */
[----:B------:R-:W-:Y:S01]  /*4ba0*/  @!P1 PRMT R97, R0, 0x7610, R97 ;  /* 0x0000761000619816 */ /* 0x000fe20000000061 */
[----:B---3--:R-:W-:Y:S06]  /*4bb0*/  @UP3 UIMAD.WIDE UR4, UR7, 0x4, UR4 ;  /* 0x00000004070438a5 */ /* 0x008fec000f8e0204 */
[----:B-----5:R-:W-:Y:S01]  /*4bc0*/  IMAD.U32 R58, RZ, RZ, UR4 ;  /* 0x00000004ff3a7e24 */ /* 0x020fe2000f8e00ff */
[----:B------:R-:W-:Y:S04]  /*4bd0*/  MOV R59, UR5 ;  /* 0x00000005003b7c02 */ /* 0x000fe80008000f00 */
[----:B------:R-:W3:Y:S01]  /*4be0*/  @!UP3 LDCU UR4, c[0x0][0x880] ;  /* 0x00011000ff04b7ac */ /* 0x000ee20008000800 */
[----:B--2---:R4:W5:Y:S02]  /*4bf0*/  @P1 LDG.E R58, desc[UR8][R58.64] ;  /* 0x000000083a3a1981 */ /* 0x004964000c1e1900 */
[----:B---34-:R-:W-:Y:S07]  /*4c00*/  @!P1 IMAD.U32 R58, RZ, RZ, UR4 ;  /* 0x00000004ff3a9e24 */ /* 0x018fee000f8e00ff */
.L_x_87:
[----:B-----5:R-:W-:Y:S01]  /*4c10*/  @!P0 FSETP.EQ.AND P1, PT, R58, RZ, PT ;  /* 0x000000ff3a00820b */ /* 0x020fe20003f22000 */
[----:B------:R-:W-:Y:S01]  /*4c20*/  @!UPT UIADD3 URZ, UPT, UPT, URZ, URZ, URZ ;  /* 0x000000fffffff290 */ /* 0x000fe2000fffe0ff */
[----:B------:R-:W-:Y:S11]  /*4c30*/  @!P0 BRA `(.L_x_88) ;  /* 0x0000000000148947 */ /* 0x000ff60003800000 */
[----:B------:R-:W-:Y:S02]  /*4c40*/  LOP3.LUT P0, RZ, R97, 0xff, RZ, 0xc0, !PT ;  /* 0x000000ff61ff7812 */ /* 0x000fe4000780c0ff */
[----:B------:R-:W-:Y:S04]  /*4c50*/  PLOP3.LUT P1, PT, PT, PT, UP3, 0x80, 0x8 ;  /* 0x000000000008781c */ /* 0x000fe80003f2f038 */
[----:B------:R-:W-:Y:S07]  /*4c60*/  PLOP3.LUT P1, PT, P1, PT, PT, 0x8, 0x80 ;  /* 0x000000000080781c */ /* 0x000fee0000f2e170 */
[----:B------:R-:W-:Y:S11]  /*4c70*/  @P0 FSETP.EQ.AND P1, PT, R58, RZ, PT ;  /* 0x000000ff3a00020b */ /* 0x000ff60003f22000 */
[----:B------:R-:W-:Y:S02]  /*4c80*/  @!UPT UIADD3 URZ, UPT, UPT, URZ, URZ, URZ ;  /* 0x000000fffffff290 */ /* 0x000fe4000fffe0ff */
.L_x_88:
[----:B------:R-:W-:Y:S01]  /*4c90*/  ULEA UR7, UR21, UR6, 0x3 ;  /* 0x0000000615077291 */ /* 0x000fe2000f8e18ff */
[----:B--2---:R-:W-:Y:S02]  /*4ca0*/  SHF.L.U32 R0, R11, 0x1f, RZ ;  /* 0x0000001f0b007819 */ /* 0x004fe400000006ff */
[----:B------:R-:W-:Y:S01]  /*4cb0*/  ELECT P0, URZ, PT ;  /* 0x0000000000ff782f */ /* 0x000fe20003800000 */
[----:B------:R-:W-:Y:S05]  /*4cc0*/  VIADD R10, R10, 0x1 ;  /* 0x000000010a0a7836 */ /* 0x000fea0000000000 */
[----:B------:R-:W2:Y:S02]  /*4cd0*/  SYNCS.PHASECHK.TRANS64.TRYWAIT P2, [UR7+0xc0], R0 ;  /* 0x0000c000ff0075a7 */ /* 0x000ea40008041107 */
[----:B--2---:R-:W-:Y:S05]  /*4ce0*/  @!P2 BRA `(.L_x_89) ;  /* 0x0000003400e4a947 */ /* 0x004fea0003800000 */
.L_x_165:
[----:B------:R-:W-:Y:S01]  /*4cf0*/  UIADD3 UR33, UPT, UPT, UR7, 0xb0, URZ ;  /* 0x000000b007217890 */ /* 0x000fe2000fffe0ff */
[----:B------:R-:W-:Y:S01]  /*4d00*/  PLOP3.LUT P0, PT, P1, P0, PT, 0xf2, 0x2f ;  /* 0x00000000002f781c */ /* 0x000fe20000f01e72 */
[----:B------:R-:W-:Y:S01]  /*4d10*/  UMOV UR38, 0x0 ;  /* 0x0000000000267882 */ /* 0x000fe20000000000 */
[----:B------:R-:W-:Y:S01]  /*4d20*/  UMOV UR39, 0x10000000 ;  /* 0x1000000000277882 */ /* 0x000fe20000000000 */
[----:B------:R-:W-:Y:S01]  /*4d30*/  UMOV UR28, UR36 ;  /* 0x00000024001c7c82 */ /* 0x000fe20008000000 */
[----:B------:R-:W-:Y:S01]  /*4d40*/  UMOV UR12, UR36 ;  /* 0x00000024000c7c82 */ /* 0x000fe20008000000 */
[----:B------:R-:W-:Y:S01]  /*4d50*/  UMOV UR20, UR36 ;  /* 0x0000002400147c82 */ /* 0x000fe20008000000 */
[----:B------:R-:W-:Y:S01]  /*4d60*/  UMOV UR25, UR33 ;  /* 0x0000002100197c82 */ /* 0x000fe20008000000 */
[----:B------:R-:W-:Y:S01]  /*4d70*/  UMOV UR9, UR33 ;  /* 0x0000002100097c82 */ /* 0x000fe20008000000 */
[----:B------:R-:W-:Y:S05]  /*4d80*/  UMOV UR17, UR33 ;  /* 0x0000002100117c82 */ /* 0x000fea0008000000 */
[----:B--2---:R-:W-:Y:S01]  /*4d90*/  @!P0 IADD3 R2, P1, PT, R12, 0x580, RZ ;  /* 0x000005800c028810 */ /* 0x004fe20007f3e0ff */
[----:B------:R-:W-:Y:S01]  /*4da0*/  VOTEU.ALL UP1, P0 ;  /* 0x0000000000ff7886 */ /* 0x000fe20000020000 */
[----:B------:R-:W-:Y:S02]  /*4db0*/  VOTEU.ALL UP0, P0 ;  /* 0x0000000000ff7886 */ /* 0x000fe40000000000 */
[----:B------:R-:W-:Y:S01]  /*4dc0*/  @!P0 R2UR UR5, R2 ;  /* 0x00000000020582ca */ /* 0x000fe200000e0000 */
[----:B------:R-:W-:Y:S01]  /*4dd0*/  @!P0 IMAD.X R0, RZ, RZ, R13, P1 ;  /* 0x000000ffff008224 */ /* 0x000fe200008e060d */
[----:B------:R-:W-:Y:S01]  /*4de0*/  ISETP.NE.AND P1, PT, R10, 0x2, PT ;  /* 0x000000020a00780c */ /* 0x000fe20003f25270 */
[----:B------:R-:W-:Y:S02]  /*4df0*/  @!UP0 USHF.L.U32 UR35, UR47, 0x6, URZ ;  /* 0x000000062f238899 */ /* 0x000fe400080006ff */
[----:B------:R-:W-:Y:S01]  /*4e00*/  @!UP0 UIMAD UR34, UR48, 0x50, URZ ;  /* 0x00000050302288a4 */ /* 0x000fe2000f8e02ff */
[----:B------:R-:W-:Y:S01]  /*4e10*/  @!P0 R2UR UR4, R0 ;  /* 0x00000000000482ca */ /* 0x000fe200000e0000 */
[----:B------:R-:W-:Y:S01]  /*4e20*/  UIADD3 UR48, UPT, UPT, UR13, UR58, URZ ;  /* 0x0000003a0d307290 */ /* 0x000fe2000fffe0ff */
[----:B------:R-:W-:Y:S01]  /*4e30*/  SEL R0, RZ, 0x1, P1 ;  /* 0x00000001ff007807 */ /* 0x000fe20000800000 */
[----:B------:R-:W-:Y:S01]  /*4e40*/  @!UP0 UIADD3 UR26, UPT, UPT, UR34, 0x10, URZ ;  /* 0x00000010221a8890 */ /* 0x000fe2000fffe0ff */
[----:B------:R-:W-:Y:S01]  /*4e50*/  SEL R10, R10, RZ, P1 ;  /* 0x000000ff0a0a7207 */ /* 0x000fe20000800000 */
[----:B------:R-:W-:Y:S01]  /*4e60*/  @!UP0 UIADD3 UR10, UPT, UPT, UR34, 0x20, URZ ;  /* 0x00000020220a8890 */ /* 0x000fe2000fffe0ff */
[----:B------:R-:W-:Y:S01]  /*4e70*/  LOP3.LUT R9, R9, R0, RZ, 0x3c, !PT ;  /* 0x0000000009097212 */ /* 0x000fe200078e3cff */
[----:B------:R-:W-:Y:S01]  /*4e80*/  IMAD.U32 R2, RZ, RZ, UR5 ;  /* 0x00000005ff027e24 */ /* 0x000fe2000f8e00ff */
[----:B------:R-:W-:Y:S01]  /*4e90*/  UMOV UR27, UR35 ;  /* 0x00000023001b7c82 */ /* 0x000fe20008000000 */
[----:B------:R-:W-:Y:S01]  /*4ea0*/  UMOV UR11, UR35 ;  /* 0x00000023000b7c82 */ /* 0x000fe20008000000 */
[----:B------:R-:W-:Y:S02]  /*4eb0*/  @!UP0 UIADD3 UR18, UPT, UPT, UR34, 0x30, URZ ;  /* 0x0000003022128890 */ /* 0x000fe4000fffe0ff */
[----:B------:R-:W-:Y:S01]  /*4ec0*/  @!P0 R2UR UR30, R2 ;  /* 0x00000000021e82ca */ /* 0x000fe200000e0000 */
[----:B------:R-:W-:Y:S01]  /*4ed0*/  IMAD.U32 R3, RZ, RZ, UR4 ;  /* 0x00000004ff037e24 */ /* 0x000fe2000f8e00ff */
[----:B------:R-:W-:Y:S01]  /*4ee0*/  @!UP0 UIMAD UR4, UR21, 0x2800, UR6 ;  /* 0x00002800150488a4 */ /* 0x000fe2000f8e0206 */
[----:B------:R-:W-:Y:S01]  /*4ef0*/  UMOV UR19, UR35 ;  /* 0x0000002300137c82 */ /* 0x000fe20008000000 */
[----:B------:R-:W-:Y:S02]  /*4f00*/  UIADD3 UR47, UPT, UPT, UR14, UR59, URZ ;  /* 0x0000003b0e2f7290 */ /* 0x000fe4000fffe0ff */
[----:B------:R-:W-:Y:S01]  /*4f10*/  @!P0 R2UR UR31, R3 ;  /* 0x00000000031f82ca */ /* 0x000fe200000e0000 */
[----:B------:R-:W-:Y:S02]  /*4f20*/  @!UP0 UIADD3 UR32, UPT, UPT, UR4, 0x200, URZ ;  /* 0x0000020004208890 */ /* 0x000fe4000fffe0ff */
[----:B------:R-:W-:Y:S02]  /*4f30*/  @!UP0 UIADD3 UR24, UPT, UPT, UR4, 0xa00, URZ ;  /* 0x00000a0004188890 */ /* 0x000fe4000fffe0ff */
[----:B------:R-:W-:Y:S02]  /*4f40*/  @!UP0 UIADD3 UR8, UPT, UPT, UR4, 0x1200, URZ ;  /* 0x0000120004088890 */ /* 0x000fe4000fffe0ff */
[----:B------:R-:W-:Y:S06]  /*4f50*/  @!UP0 UIADD3 UR16, UPT, UPT, UR4, 0x1a00, URZ ;  /* 0x00001a0004108890 */ /* 0x000fec000fffe0ff */
[----:B------:R2:W-:Y:S01]  /*4f60*/  @!UP1 UTMALDG.3D [UR32], [UR30], desc[UR38] ;  /* 0x000026201e0095b4 */ /* 0x0005e20008011000 */
[----:B------:R-:W-:Y:S05]  /*4f70*/  VOTEU.ALL UP1, P0 ;  /* 0x0000000000ff7886 */ /* 0x000fea0000020000 */
[----:B------:R-:W-:Y:S01]  /*4f80*/  @!UP1 UTMALDG.3D [UR24], [UR30], desc[UR38] ;  /* 0x000026181e0095b4 */ /* 0x000fe20008011000 */
[----:B------:R-:W-:Y:S05]  /*4f90*/  VOTEU.ALL UP1, P0 ;  /* 0x0000000000ff7886 */ /* 0x000fea0000020000 */
[----:B------:R3:W-:Y:S01]  /*4fa0*/  @!UP1 UTMALDG.3D [UR8], [UR30], desc[UR38] ;  /* 0x000026081e0095b4 */ /* 0x0007e20008011000 */
[----:B------:R-:W-:Y:S01]  /*4fb0*/  UPLOP3.LUT UP1, UPT, UPT, UPT, UPT, 0x80, 0x8 ;  /* 0x000000000008789c */ /* 0x000fe20003f2f070 */
[----:B--2---:R-:W-:Y:S01]  /*4fc0*/  UMOV UR36, UR29 ;  /* 0x0000001d00247c82 */ /* 0x004fe20008000000 */
[----:B---3--:R-:W-:Y:S02]  /*4fd0*/  @!UP0 UIADD3 UR10, UPT, UPT, UR34, 0x40, URZ ;  /* 0x00000040220a8890 */ /* 0x008fe4000fffe0ff */
[----:B------:R-:W-:Y:S01]  /*4fe0*/  @!UP0 UIADD3 UR8, UPT, UPT, UR4, 0x2200, URZ ;  /* 0x0000220004088890 */ /* 0x000fe2000fffe0ff */
[----:B------:R-:W-:Y:S01]  /*4ff0*/  VOTEU.ALL UP0, P0 ;  /* 0x0000000000ff7886 */ /* 0x000fe20000000000 */
[----:B------:R-:W-:Y:S04]  /*5000*/  UIADD3 UR4, UPT, UPT, UR21, 0x1, URZ ;  /* 0x0000000115047890 */ /* 0x000fe8000fffe0ff */
[----:B------:R2:W-:Y:S01]  /*5010*/  @!UP0 UTMALDG.3D [UR16], [UR30], desc[UR38] ;  /* 0x000026101e0085b4 */ /* 0x0005e20008011000 */
[----:B------:R-:W-:Y:S04]  /*5020*/  UISETP.NE.AND UP0, UPT, UR4, 0x2, UPT ;  /* 0x000000020400788c */ /* 0x000fe8000bf05270 */
[----:B------:R-:W-:Y:S02]  /*5030*/  USEL UR5, URZ, 0x1, UP0 ;  /* 0x00000001ff057887 */ /* 0x000fe40008000000 */
[----:B------:R-:W-:Y:S02]  /*5040*/  USEL UR21, UR4, URZ, UP0 ;  /* 0x000000ff04157287 */ /* 0x000fe40008000000 */
[----:B------:R-:W-:Y:S01]  /*5050*/  VOTEU.ALL UP0, P0 ;  /* 0x0000000000ff7886 */ /* 0x000fe20000000000 */
[----:B------:R-:W-:Y:S01]  /*5060*/  UPRMT UR4, UR44, 0x654, UR33 ;  /* 0x000006542c047896 */ /* 0x000fe20008000021 */
[----:B------:R-:W-:Y:S03]  /*5070*/  LOP3.LUT R11, R11, UR5, RZ, 0x3c, !PT ;  /* 0x000000050b0b7c12 */ /* 0x000fe6000f8e3cff */
[----:B------:R2:W-:Y:S01]  /*5080*/  @!UP0 UTMALDG.3D [UR8], [UR30], desc[UR38] ;  /* 0x000026081e0085b4 */ /* 0x0005e20008011000 */
[----:B------:R2:W-:Y:S04]  /*5090*/  @!P0 SYNCS.ARRIVE.TRANS64.RED.A0TR RZ, [UR7+0xb0], R8 ;  /* 0x0000b008ffff89a7 */ /* 0x0005e80008300407 */
[----:B------:R-:W-:Y:S01]  /*50a0*/  SYNCS.ARRIVE.TRANS64.RED.A1T0 RZ, [UR4], RZ ;  /* 0x000000ffffff79a7 */ /* 0x000fe20008100404 */
[----:B------:R-:W-:Y:S05]  /*50b0*/  BRA.U UP2, `(.L_x_90) ;  /* 0xfffffff102fc7547 */ /* 0x000fea000b83ffff */
[----:B------:R-:W-:Y:S01]  /*50c0*/  UIADD3 UR6, UPT, UPT, UR6, 0xc0, URZ ;  /* 0x000000c006067890 */ /* 0x000fe2000fffe0ff */
[----:B------:R-:W-:-:S03]  /*50d0*/  SHF.L.U32 R2, R11, 0x1f, RZ ;  /* 0x0000001f0b027819 */ /* 0x000fc600000006ff */
[----:B------:R-:W-:-:S09]  /*50e0*/  ULEA UR4, UR21, UR6, 0x3 ;  /* 0x0000000615047291 */ /* 0x000fd2000f8e18ff */
[----:B------:R-:W3:Y:S02]  /*50f0*/  SYNCS.PHASECHK.TRANS64.TRYWAIT P0, [UR4], R2 ;  /* 0x00000002ff0075a7 */ /* 0x000ee40008001104 */
[----:B---3--:R-:W-:Y:S05]  /*5100*/  @!P0 BRA `(.L_x_91) ;  /* 0x0000003000f48947 */ /* 0x008fea0003800000 */
.L_x_167:
[----:B------:R-:W-:-:S04]  /*5110*/  UIADD3 UR4, UPT, UPT, UR21, 0x1, URZ ;  /* 0x0000000115047890 */ /* 0x000fc8000fffe0ff */
[----:B------:R-:W-:-:S04]  /*5120*/  UISETP.NE.AND UP0, UPT, UR4, 0x2, UPT ;  /* 0x000000020400788c */ /* 0x000fc8000bf05270 */
[----:B------:R-:W-:Y:S02]  /*5130*/  USEL UR5, URZ, 0x1, UP0 ;  /* 0x00000001ff057887 */ /* 0x000fe40008000000 */
[----:B------:R-:W-:-:S04]  /*5140*/  USEL UR4, UR4, URZ, UP0 ;  /* 0x000000ff04047287 */ /* 0x000fc80008000000 */
[----:B------:R-:W-:Y:S01]  /*5150*/  ULEA UR4, UR4, UR6, 0x3 ;  /* 0x0000000604047291 */ /* 0x000fe2000f8e18ff */
[----:B---3--:R-:W-:-:S04]  /*5160*/  LOP3.LUT R2, R11, UR5, RZ, 0x3c, !PT ;  /* 0x000000050b027c12 */ /* 0x008fc8000f8e3cff */
[----:B------:R-:W-:Y:S01]  /*5170*/  SHF.L.U32 R2, R2, 0x1f, RZ ;  /* 0x0000001f02027819 */ /* 0x000fe200000006ff */
[----:B------:R-:W-:-:S07]  /*5180*/  IMAD.U32 R0, RZ, RZ, UR4 ;  /* 0x00000004ff007e24 */ /* 0x000fce000f8e00ff */
.L_x_92:
[----:B---3--:R3:W4:Y:S02]  /*5190*/  SYNCS.PHASECHK.TRANS64.TRYWAIT P0, [R0+URZ], R2 ;  /* 0x00000002000075a7 */ /* 0x00872400080011ff */
[----:B----4-:R-:W-:Y:S05]  /*51a0*/  @!P0 NANOSLEEP.SYNCS 0x989680 ;  /* 0x009896800000895d */ /* 0x010fea0003900000 */
[----:B------:R-:W4:Y:S02]  /*51b0*/  @!P0 SYNCS.PHASECHK.TRANS64 P0, [R0+URZ], R2 ;  /* 0x00000002000085a7 */ /* 0x000f2400080010ff */
[----:B-12-4-:R-:W-:Y:S05]  /*51c0*/  @P0 EXIT ;  /* 0x000000000000094d */ /* 0x016fea0003800000 */
[----:B------:R-:W-:Y:S05]  /*51d0*/  BRA `(.L_x_92) ;  /* 0xfffffffc00ec7947 */ /* 0x000fea000383ffff */
.L_x_82:
[----:B------:R-:W-:-:S06]  /*51e0*/  UISETP.GE.AND UP0, UPT, UR20, 0x4, UPT ;  /* 0x000000041400788c */ /* 0x000fcc000bf06270 */
[----:B------:R-:W-:-:S13]  /*51f0*/  PLOP3.LUT P0, PT, PT, PT, UP0, 0x80, 0x8 ;  /* 0x000000000008781c */ /* 0x000fda0003f0f008 */
[----:B------:R-:W-:Y:S05]  /*5200*/  @!P0 EXIT ;  /* 0x000000000000894d */ /* 0x000fea0003800000 */
[----:B------:R-:W-:Y:S01]  /*5210*/  BAR.SYNC.DEFER_BLOCKING 0x6, 0xa0 ;  /* 0x0182800000007b1d */ /* 0x000fe20000010000 */
[C---:B------:R-:W-:Y:S01]  /*5220*/  IMAD.SHL.U32 R96, R104.reuse, 0x8, RZ ;  /* 0x0000000868607824 */ /* 0x040fe200078e00ff */
[----:B------:R-:W-:Y:S01]  /*5230*/  SHF.R.U32.HI R6, RZ, 0x1, R104 ;  /* 0x00000001ff067819 */ /* 0x000fe20000011668 */
[----:B------:R-:W-:Y:S01]  /*5240*/  IMAD.SHL.U32 R2, R104, 0x10, RZ ;  /* 0x0000001068027824 */ /* 0x000fe200078e00ff */
[----:B------:R-:W-:Y:S01]  /*5250*/  CS2R R100, SRZ ;  /* 0x0000000000647805 */ /* 0x000fe2000001ff00 */
[----:B------:R-:W-:Y:S01]  /*5260*/  IMAD.MOV.U32 R103, RZ, RZ, 0x1 ;  /* 0x00000001ff677424 */ /* 0x000fe200078e00ff */
[----:B------:R-:W-:Y:S02]  /*5270*/  UMOV UR46, 0x400 ;  /* 0x00000400002e7882 */ /* 0x000fe40000000000 */
[----:B------:R-:W1:Y:S01]  /*5280*/  LDC.64 R92, c[0x0][0x888] ;  /* 0x00022200ff5c7b82 */ /* 0x000e620000000a00 */
[----:B------:R-:W-:Y:S01]  /*5290*/  ULEA UR46, UR44, UR46, 0x18 ;  /* 0x0000002e2c2e7291 */ /* 0x000fe2000f8ec0ff */
[----:B------:R-:W-:Y:S01]  /*52a0*/  LOP3.LUT R96, R96, 0x300, RZ, 0xc0, !PT ;  /* 0x0000030060607812 */ /* 0x000fe200078ec0ff */
[----:B------:R-:W-:Y:S01]  /*52b0*/  IMAD.MOV.U32 R56, RZ, RZ, RZ ;  /* 0x000000ffff387224 */ /* 0x000fe200078e00ff */
[----:B------:R-:W-:Y:S01]  /*52c0*/  LOP3.LUT R3, R2, 0x40, RZ, 0xc0, !PT ;  /* 0x0000004002037812 */ /* 0x000fe200078ec0ff */
[----:B------:R-:W-:Y:S01]  /*52d0*/  IMAD.MOV.U32 R102, RZ, RZ, RZ ;  /* 0x000000ffff667224 */ /* 0x000fe200078e00ff */
[----:B------:R-:W-:Y:S01]  /*52e0*/  LOP3.LUT R96, R96, 0x30, R2, 0xf8, !PT ;  /* 0x0000003060607812 */ /* 0x000fe200078ef802 */
[----:B------:R-:W-:Y:S01]  /*52f0*/  IMAD.MOV.U32 R99, RZ, RZ, RZ ;  /* 0x000000ffff637224 */ /* 0x000fe200078e00ff */
[----:B------:R-:W2:Y:S01]  /*5300*/  LDC.64 R94, c[0x0][0x890] ;  /* 0x00022400ff5e7b82 */ /* 0x000ea20000000a00 */
[----:B------:R-:W-:Y:S01]  /*5310*/  LOP3.LUT R6, R3, 0x8, R6, 0xf8, !PT ;  /* 0x0000000803067812 */ /* 0x000fe200078ef806 */
[----:B------:R-:W-:Y:S01]  /*5320*/  IMAD.SHL.U32 R3, R104, 0x2, RZ ;  /* 0x0000000268037824 */ /* 0x000fe200078e00ff */
[----:B------:R-:W-:Y:S01]  /*5330*/  LOP3.LUT R96, R96, 0x80, R2, 0xf8, !PT ;  /* 0x0000008060607812 */ /* 0x000fe200078ef802 */
[C---:B------:R-:W-:Y:S01]  /*5340*/  IMAD.U32 R2, R104.reuse, 0x10000, RZ ;  /* 0x0001000068027824 */ /* 0x040fe200078e00ff */
[----:B------:R-:W-:Y:S01]  /*5350*/  LOP3.LUT R104, R104, 0x60, RZ, 0xc0, !PT ;  /* 0x0000006068687812 */ /* 0x000fe200078ec0ff */
[----:B------:R-:W3:Y:S01]  /*5360*/  LDCU UR51, c[0x0][0x370] ;  /* 0x00006e00ff3377ac */ /* 0x000ee20008000800 */
[----:B------:R-:W-:Y:S01]  /*5370*/  LOP3.LUT R3, R6, 0x8, R3, 0x78, !PT ;  /* 0x0000000806037812 */ /* 0x000fe200078e7803 */
[----:B------:R-:W4:Y:S01]  /*5380*/  LDC.64 R90, c[0x0][0x8b0] ;  /* 0x00022c00ff5a7b82 */ /* 0x000f220000000a00 */
[----:B------:R-:W3:Y:S01]  /*5390*/  LDS R0, [UR46+0x190] ;  /* 0x0001902eff007984 */ /* 0x000ee20008000800 */
[----:B------:R-:W-:Y:S01]  /*53a0*/  LOP3.LUT R2, R2, 0x600000, RZ, 0xc0, !PT ;  /* 0x0060000002027812 */ /* 0x000fe200078ec0ff */
[----:B------:R-:W1:Y:S01]  /*53b0*/  LDCU UR43, c[0x0][0xb0c] ;  /* 0x00016180ff2b77ac */ /* 0x000e620008000800 */
[----:B------:R-:W-:Y:S01]  /*53c0*/  LOP3.LUT R96, R96, R3, RZ, 0xfc, !PT ;  /* 0x0000000360607212 */ /* 0x000fe200078efcff */
[----:B------:R-:W1:Y:S03]  /*53d0*/  LDCU UR39, c[0x0][0xb30] ;  /* 0x00016600ff2777ac */ /* 0x000e660008000800 */
[----:B------:R-:W1:Y:S01]  /*53e0*/  LDC.64 R88, c[0x0][0x8a8] ;  /* 0x00022a00ff587b82 */ /* 0x000e620000000a00 */
[----:B------:R-:W1:Y:S01]  /*53f0*/  LDCU.64 UR60, c[0x0][0x888] ;  /* 0x00011100ff3c77ac */ /* 0x000e620008000a00 */
[----:B------:R-:W1:Y:S01]  /*5400*/  LDCU.64 UR40, c[0x0][0xb28] ;  /* 0x00016500ff2877ac */ /* 0x000e620008000a00 */
[----:B------:R-:W1:Y:S01]  /*5410*/  LDCU.128 UR52, c[0x0][0xb10] ;  /* 0x00016200ff3477ac */ /* 0x000e620008000c00 */
[----:B------:R-:W1:Y:S01]  /*5420*/  LDCU UR50, c[0x0][0x374] ;  /* 0x00006e80ff3277ac */ /* 0x000e620008000800 */
[----:B------:R-:W-:Y:S01]  /*5430*/  UIADD3 UR62, UPT, UPT, UR46, 0x200, URZ ;  /* 0x000002002e3e7890 */ /* 0x000fe2000fffe0ff */
[----:B------:R-:W-:Y:S01]  /*5440*/  UMOV UR45, URZ ;  /* 0x000000ff002d7c82 */ /* 0x000fe20008000000 */
[----:B------:R-:W-:Y:S01]  /*5450*/  UMOV UR49, URZ ;  /* 0x000000ff00317c82 */ /* 0x000fe20008000000 */
[----:B--23--:R-:W-:-:S09]  /*5460*/  IMAD.IADD R2, R0, 0x1, R2 ;  /* 0x0000000100027824 */ /* 0x00cfd200078e0202 */
.L_x_116:
[----:B------:R-:W-:Y:S02]  /*5470*/  LEA R8, R99, UR46, 0x3 ;  /* 0x0000002e63087c11 */ /* 0x000fe4000f8e18ff */
[----:B------:R-:W-:Y:S02]  /*5480*/  SHF.L.U32 R0, R101, 0x1f, RZ ;  /* 0x0000001f65007819 */ /* 0x000fe400000006ff */
[----:B------:R-:W-:Y:S02]  /*5490*/  LEA R4, R99, UR46, 0x4 ;  /* 0x0000002e63047c11 */ /* 0x000fe4000f8e20ff */
[----:B------:R-:W2:Y:S02]  /*54a0*/  SYNCS.PHASECHK.TRANS64.TRYWAIT P0, [R8+URZ+0xe0], R0 ;  /* 0x0000e000080075a7 */ /* 0x000ea400080011ff */
[----:B--2---:R-:W-:Y:S05]  /*54b0*/  @!P0 BRA `(.L_x_93) ;  /* 0x0000003000208947 */ /* 0x004fea0003800000 */
.L_x_168:
[----:B------:R-:W3:Y:S01]  /*54c0*/  LDS.128 R4, [R4+0x170] ;  /* 0x0001700004047984 */ /* 0x000ee20000000c00 */
[----:B------:R-:W-:Y:S01]  /*54d0*/  UISETP.GE.AND UP0, UPT, UR42, 0x1, UPT ;  /* 0x000000012a00788c */ /* 0x000fe2000bf06270 */
[----:B------:R-:W-:Y:S01]  /*54e0*/  @!PT LDS RZ, [RZ] ;  /* 0x00000000fffff984 */ /* 0x000fe20000000800 */
[----:B------:R-:W-:Y:S01]  /*54f0*/  @!PT LDS RZ, [RZ] ;  /* 0x00000000fffff984 */ /* 0x000fe20000000800 */
[----:B------:R-:W-:Y:S01]  /*5500*/  @!PT LDS RZ, [RZ] ;  /* 0x00000000fffff984 */ /* 0x000fe20000000800 */
[----:B------:R-:W-:Y:S01]  /*5510*/  @!PT LDS RZ, [RZ] ;  /* 0x00000000fffff984 */ /* 0x000fe20000000800 */
[----:B------:R1:W-:Y:S06]  /*5520*/  MEMBAR.ALL.CTA ;  /* 0x0000000000007992 */ /* 0x0003ec0000008000 */
[----:B-1----:R-:W1:Y:S01]  /*5530*/  FENCE.VIEW.ASYNC.S ;  /* 0x00000000000073c6 */ /* 0x002e620000000000 */
[----:B---3--:R-:W-:Y:S11]  /*5540*/  LOP3.LUT P0, RZ, R6, 0x1, RZ, 0xc0, !PT ;  /* 0x0000000106ff7812 */ /* 0x008ff6000780c0ff */
[----:B------:R-:W-:Y:S02]  /*5550*/  @!UPT UIADD3 URZ, UPT, UPT, URZ, URZ, URZ ;  /* 0x000000fffffff290 */ /* 0x000fe4000fffe0ff */
[----:B-1----:R-:W-:Y:S01]  /*5560*/  VOTEU.ANY UP1, P0 ;  /* 0x0000000000ff7886 */ /* 0x002fe20000020100 */
[----:B------:R-:W-:Y:S01]  /*5570*/  PLOP3.LUT P0, PT, PT, PT, UP1, 0x80, 0x8 ;  /* 0x000000000008781c */ /* 0x000fe20003f0f018 */
[----:B------:R-:W-:Y:S11]  /*5580*/  UP2UR UR56, UPR, URZ, 0x2 ;  /* 0x00000002ff387883 */ /* 0x000ff60008000000 */
[----:B------:R-:W-:Y:S01]  /*5590*/  @!UPT UIADD3 URZ, UPT, UPT, URZ, URZ, URZ ;  /* 0x000000fffffff290 */ /* 0x000fe2000fffe0ff */
        /* <DEDUP_REMOVED lines=13> */
[----:B------:R-:W2:Y:S01]  /*5670*/  LDCU UR12, c[0x0][0xb20] ;  /* 0x00016400ff0c77ac */ /* 0x000ea20008000800 */
[----:B------:R-:W-:Y:S02]  /*5680*/  UIMAD.WIDE.U32 UR4, UR50, UR55, URZ ;  /* 0x00000037320472a5 */ /* 0x000fe4000f8e00ff */
[----:B------:R-:W-:Y:S02]  /*5690*/  UIMAD.WIDE.U32 UR6, UR51, UR52, URZ ;  /* 0x00000034330672a5 */ /* 0x000fe4000f8e00ff */
[----:B------:R-:W-:Y:S02]  /*56a0*/  UISETP.NE.AND UP0, UPT, UR54, 0x1, UPT ;  /* 0x000000013600788c */ /* 0x000fe4000bf05270 */
[----:B------:R-:W-:Y:S02]  /*56b0*/  UIMAD.WIDE.U32 UR8, UR37, UR55, URZ ;  /* 0x00000037250872a5 */ /* 0x000fe4000f8e00ff */
[----:B------:R-:W-:Y:S02]  /*56c0*/  UIMAD.WIDE.U32 UR10, UR38, UR52, URZ ;  /* 0x00000034260a72a5 */ /* 0x000fe4000f8e00ff */
[----:B------:R-:W-:Y:S02]  /*56d0*/  UISETP.NE.AND UP1, UPT, UR43, 0x1, UPT ;  /* 0x000000012b00788c */ /* 0x000fe4000bf25270 */
[----:B------:R-:W-:Y:S01]  /*56e0*/  UISETP.NE.AND UP2, UPT, UR42, 0x1, UPT ;  /* 0x000000012a00788c */ /* 0x000fe2000bf45270 */
[----:B------:R-:W-:Y:S02]  /*56f0*/  UMOV UR4, UR5 ;  /* 0x0000000500047c82 */ /* 0x000fe40008000000 */
[----:B--2---:R-:W-:Y:S03]  /*5700*/  USHF.R.U32.HI UR5, URZ, UR12, UR4 ;  /* 0x0000000cff057299 */ /* 0x004fe60008011604 */
[----:B------:R-:W-:Y:S02]  /*5710*/  UMOV UR4, UR7 ;  /* 0x0000000700047c82 */ /* 0x000fe40008000000 */
[----:B------:R-:W-:Y:S02]  /*5720*/  USHF.R.U32.HI UR7, URZ, UR53, UR4 ;  /* 0x00000035ff077299 */ /* 0x000fe40008011604 */
[----:B------:R-:W-:Y:S02]  /*5730*/  USEL UR4, UR50, UR5, !UP0 ;  /* 0x0000000532047287 */ /* 0x000fe4000c000000 */
[----:B------:R-:W-:Y:S01]  /*5740*/  USEL UR7, UR51, UR7, !UP1 ;  /* 0x0000000733077287 */ /* 0x000fe2000c800000 */
[----:B------:R-:W-:Y:S01]  /*5750*/  UMOV UR5, UR9 ;  /* 0x0000000900057c82 */ /* 0x000fe20008000000 */
[----:B------:R-:W-:Y:S02]  /*5760*/  UIMAD.WIDE.U32 UR8, UR4, UR40, URZ ;  /* 0x00000028040872a5 */ /* 0x000fe4000f8e00ff */
[----:B------:R-:W-:Y:S03]  /*5770*/  USHF.R.U32.HI UR6, URZ, UR12, UR5 ;  /* 0x0000000cff067299 */ /* 0x000fe60008011605 */
[----:B------:R-:W-:Y:S01]  /*5780*/  UMOV UR5, UR11 ;  /* 0x0000000b00057c82 */ /* 0x000fe20008000000 */
[----:B------:R-:W-:Y:S02]  /*5790*/  UIMAD.WIDE.U32 UR10, UR7, UR40, URZ ;  /* 0x00000028070a72a5 */ /* 0x000fe4000f8e00ff */
[----:B------:R-:W-:Y:S02]  /*57a0*/  USHF.R.U32.HI UR12, URZ, UR53, UR5 ;  /* 0x00000035ff0c7299 */ /* 0x000fe40008011605 */
[----:B------:R-:W-:Y:S01]  /*57b0*/  USEL UR6, UR37, UR6, !UP0 ;  /* 0x0000000625067287 */ /* 0x000fe2000c000000 */
[----:B------:R-:W-:Y:S02]  /*57c0*/  UMOV UR5, UR9 ;  /* 0x0000000900057c82 */ /* 0x000fe40008000000 */
[----:B------:R-:W-:Y:S01]  /*57d0*/  UMOV UR10, UR11 ;  /* 0x0000000b000a7c82 */ /* 0x000fe20008000000 */
[----:B------:R-:W-:Y:S02]  /*57e0*/  @UP2 USHF.R.U32.HI UR4, URZ, UR41, UR5 ;  /* 0x00000029ff042299 */ /* 0x000fe40008011605 */
[----:B------:R-:W-:Y:S02]  /*57f0*/  @UP2 USHF.R.U32.HI UR7, URZ, UR41, UR10 ;  /* 0x00000029ff072299 */ /* 0x000fe4000801160a */
[----:B------:R-:W-:Y:S02]  /*5800*/  UIMAD UR4, UR42, UR4, URZ ;  /* 0x000000042a0472a4 */ /* 0x000fe4000f8e02ff */
[----:B------:R-:W-:Y:S02]  /*5810*/  UIMAD.WIDE.U32 UR10, UR6, UR40, URZ ;  /* 0x00000028060a72a5 */ /* 0x000fe4000f8e00ff */
[----:B------:R-:W-:Y:S02]  /*5820*/  USEL UR5, UR38, UR12, !UP1 ;  /* 0x0000000c26057287 */ /* 0x000fe4000c800000 */
[----:B------:R-:W-:Y:S02]  /*5830*/  UIMAD UR8, UR42, UR7, URZ ;  /* 0x000000072a0872a4 */ /* 0x000fe4000f8e02ff */
[----:B------:R-:W-:Y:S03]  /*5840*/  UISETP.GE.AND UP0, UPT, UR6, UR4, UPT ;  /* 0x000000040600728c */ /* 0x000fe6000bf06270 */
[----:B------:R-:W-:Y:S01]  /*5850*/  UMOV UR4, UR11 ;  /* 0x0000000b00047c82 */ /* 0x000fe20008000000 */
[----:B------:R-:W-:Y:S02]  /*5860*/  UISETP.GE.OR UP0, UPT, UR5, UR8, UP0 ;  /* 0x000000080500728c */ /* 0x000fe40008706670 */
[----:B------:R-:W-:Y:S02]  /*5870*/  USHF.R.U32.HI UR4, URZ, UR41, UR4 ;  /* 0x00000029ff047299 */ /* 0x000fe40008011604 */
[----:B------:R-:W-:Y:S02]  /*5880*/  UIMAD.WIDE.U32 UR8, UR5, UR40, URZ ;  /* 0x00000028050872a5 */ /* 0x000fe4000f8e00ff */
[----:B------:R-:W-:Y:S02]  /*5890*/  USEL UR11, UR6, UR4, !UP2 ;  /* 0x00000004060b7287 */ /* 0x000fe4000d000000 */
[----:B------:R-:W-:Y:S02]  /*58a0*/  UIADD3 UR8, UPT, UPT, -UR5, URZ, URZ ;  /* 0x000000ff05087290 */ /* 0x000fe4000fffe1ff */
[----:B------:R-:W-:Y:S01]  /*58b0*/  UIADD3 UR10, UPT, UPT, -UR11, URZ, URZ ;  /* 0x000000ff0b0a7290 */ /* 0x000fe2000fffe1ff */
[----:B------:R-:W-:Y:S01]  /*58c0*/  @!UP0 UMOV UR4, UR9 ;  /* 0x0000000900048c82 */ /* 0x000fe20008000000 */
[----:B------:R-:W-:Y:S02]  /*58d0*/  UIADD3 UR9, UPT, UPT, -UR6, URZ, URZ ;  /* 0x000000ff06097290 */ /* 0x000fe4000fffe1ff */
[----:B------:R-:W-:Y:S02]  /*58e0*/  @!UP0 USHF.R.U32.HI UR4, URZ, UR41, UR4 ;  /* 0x00000029ff048299 */ /* 0x000fe40008011604 */
[----:B------:R-:W-:Y:S02]  /*58f0*/  UIMAD UR10, UR42, UR10, UR6 ;  /* 0x0000000a2a0a72a4 */ /* 0x000fe4000f8e0206 */
[----:B------:R-:W-:Y:S04]  /*5900*/  @!UP0 USEL UR4, UR5, UR4, !UP2 ;  /* 0x0000000405048287 */ /* 0x000fe8000d000000 */
[----:B------:R-:W-:Y:S02]  /*5910*/  @!UP0 UIMAD UR10, UR7, UR10, UR4 ;  /* 0x0000000a070a82a4 */ /* 0x000fe4000f8e0204 */
[----:B------:R-:W-:Y:S02]  /*5920*/  @!UP0 UIADD3 UR11, UPT, UPT, UR11, -UR4, URZ ;  /* 0x800000040b0b8290 */ /* 0x000fe4000fffe0ff */
[----:B------:R-:W-:Y:S02]  /*5930*/  UIMAD UR7, UR43, UR8, UR38 ;  /* 0x000000082b0772a4 */ /* 0x000fe4000f8e0226 */
[----:B------:R-:W-:Y:S02]  /*5940*/  @!UP0 UIMAD UR6, UR11, UR42, UR5 ;  /* 0x0000002a0b0682a4 */ /* 0x000fe4000f8e0205 */
[----:B------:R-:W-:Y:S01]  /*5950*/  UIMAD UR4, UR54, UR9, UR37 ;  /* 0x00000009360472a4 */ /* 0x000fe2000f8e0225 */
[----:B------:R-:W-:Y:S02]  /*5960*/  @!UP0 UMOV UR5, UR10 ;  /* 0x0000000a00058c82 */ /* 0x000fe40008000000 */
[----:B------:R-:W-:Y:S02]  /*5970*/  UIMAD UR38, UR5, UR43, UR7 ;  /* 0x0000002b052672a4 */ /* 0x000fe4000f8e0207 */
[----:B------:R-:W-:Y:S11]  /*5980*/  UIMAD UR37, UR6, UR54, UR4 ;  /* 0x00000036062572a4 */ /* 0x000ff6000f8e0204 */
[----:B------:R-:W-:Y:S01]  /*5990*/  @!UPT UIADD3 URZ, UPT, UPT, URZ, URZ, URZ ;  /* 0x000000fffffff290 */ /* 0x000fe2000fffe0ff */
.L_x_94:
[----:B------:R-:W-:Y:S01]  /*59a0*/  UISETP.NE.AND UP0, UPT, UR39, 0x1, UPT ;  /* 0x000000012700788c */ /* 0x000fe2000bf05270 */
[----:B------:R-:W-:Y:S10]  /*59b0*/  IADD3 R99, PT, PT, R99, 0x1, RZ ;  /* 0x0000000163637810 */ /* 0x000ff40007ffe0ff */
[----:B------:R-:W2:Y:S01]  /*59c0*/  @!UP0 LDCU.128 UR12, c[0x0][0xb10] ;  /* 0x00016200ff0c87ac */ /* 0x000ea20008000c00 */
[----:B------:R-:W3:Y:S01]  /*59d0*/  @!UP0 LDCU UR5, c[0x0][0xb0c] ;  /* 0x00016180ff0587ac */ /* 0x000ee20008000800 */
[----:B------:R-:W4:Y:S01]  /*59e0*/  @!UP0 LDCU UR10, c[0x0][0xb20] ;  /* 0x00016400ff0a87ac */ /* 0x000f220008000800 */
[----:B--2---:R-:W-:Y:S02]  /*59f0*/  UIMAD.WIDE.U32 UR8, UR38, UR12, URZ ;  /* 0x0000000c260872a5 */ /* 0x004fe4000f8e00ff */
[----:B------:R-:W-:Y:S02]  /*5a00*/  UIMAD.WIDE.U32 UR6, UR37, UR15, URZ ;  /* 0x0000000f250672a5 */ /* 0x000fe4000f8e00ff */
[----:B------:R-:W-:Y:S03]  /*5a10*/  @!UP0 UISETP.NE.AND UP1, UPT, UR14, 0x1, UPT ;  /* 0x000000010e00888c */ /* 0x000fe6000bf25270 */
[----:B------:R-:W-:Y:S01]  /*5a20*/  @!UP0 UMOV UR4, UR9 ;  /* 0x0000000900048c82 */ /* 0x000fe20008000000 */
[----:B---3--:R-:W-:Y:S02]  /*5a30*/  @!UP0 UISETP.NE.AND UP2, UPT, UR5, 0x1, UPT ;  /* 0x000000010500888c */ /* 0x008fe4000bf45270 */
[----:B------:R-:W-:Y:S01]  /*5a40*/  @!UP0 USHF.R.U32.HI UR4, URZ, UR13, UR4 ;  /* 0x0000000dff048299 */ /* 0x000fe20008011604 */
[----:B------:R-:W-:Y:S02]  /*5a50*/  @!UP0 UMOV UR6, UR7 ;  /* 0x0000000700068c82 */ /* 0x000fe40008000000 */
[----:B----4-:R-:W-:Y:S02]  /*5a60*/  @!UP0 USHF.R.U32.HI UR6, URZ, UR10, UR6 ;  /* 0x0000000aff068299 */ /* 0x010fe40008011606 */
[----:B------:R-:W-:Y:S02]  /*5a70*/  @!UP0 USEL UR7, UR38, UR4, !UP2 ;  /* 0x0000000426078287 */ /* 0x000fe4000d000000 */
[----:B------:R-:W-:Y:S04]  /*5a80*/  @!UP0 USEL UR6, UR37, UR6, !UP1 ;  /* 0x0000000625068287 */ /* 0x000fe8000c800000 */
[----:B------:R-:W-:Y:S02]  /*5a90*/  @!UP0 UIADD3 UR4, UPT, UPT, -UR7, UR6, URZ ;  /* 0x0000000607048290 */ /* 0x000fe4000fffe1ff */
[----:B------:R-:W-:Y:S02]  /*5aa0*/  @!UP0 UIADD3 UR6, UPT, UPT, UR7, -UR6, URZ ;  /* 0x8000000607068290 */ /* 0x000fe4000fffe0ff */
[----:B------:R-:W-:Y:S02]  /*5ab0*/  @!UP0 UIMAD UR38, UR4, UR5, UR38 ;  /* 0x00000005042682a4 */ /* 0x000fe4000f8e0226 */
[----:B------:R-:W-:Y:S02]  /*5ac0*/  @!UP0 UIMAD UR37, UR6, UR14, UR37 ;  /* 0x0000000e062582a4 */ /* 0x000fe4000f8e0225 */
[----:B------:R-:W-:Y:S09]  /*5ad0*/  ULOP3.LUT UP0, URZ, UR62, 0x90, URZ, 0xc0, !UPT ;  /* 0x000000903eff7892 */ /* 0x000ff2000f80c0ff */
[----:B------:R-:W-:Y:S05]  /*5ae0*/  BRA.U !UP0, `(.L_x_95) ;  /* 0x00000001087c7547 */ /* 0x000fea000b800000 */
[----:B------:R-:W2:Y:S01]  /*5af0*/  LDCU.64 UR8, c[0x4][0x80] ;  /* 0x01001000ff0877ac */ /* 0x000ea20008000a00 */
[----:B------:R-:W-:Y:S01]  /*5b00*/  MOV R16, 0x0 ;  /* 0x0000000000107802 */ /* 0x000fe20000000f00 */
[----:B------:R-:W-:Y:S02]  /*5b10*/  HFMA2 R12, -RZ, RZ, 0, 5.9604644775390625e-08 ;  /* 0x00000001ff0c7431 */ /* 0x000fe400000001ff */
[----:B------:R-:W-:Y:S01]  /*5b20*/  IMAD.MOV.U32 R8, RZ, RZ, 0x70 ;  /* 0x00000070ff087424 */ /* 0x000fe200078e00ff */
[----:B------:R3:W4:Y:S01]  /*5b30*/  LDC.64 R14, c[0x4][R16] ;  /* 0x01000000100e7b82 */ /* 0x0007220000000a00 */
[----:B------:R-:W1:Y:S01]  /*5b40*/  LDCU.64 UR6, c[0x4][0x88] ;  /* 0x01001100ff0677ac */ /* 0x000e620008000a00 */
[----:B------:R-:W-:Y:S01]  /*5b50*/  IMAD.MOV.U32 R13, RZ, RZ, RZ ;  /* 0x000000ffff0d7224 */ /* 0x000fe200078e00ff */
[----:B------:R-:W1:Y:S01]  /*5b60*/  LDCU.64 UR4, c[0x4][0x8] ;  /* 0x01000100ff0477ac */ /* 0x000e620008000a00 */
[----:B--2---:R-:W-:Y:S01]  /*5b70*/  MOV R5, UR9 ;  /* 0x0000000900057c02 */ /* 0x004fe20008000f00 */
[----:B------:R-:W-:Y:S01]  /*5b80*/  IMAD.U32 R4, RZ, RZ, UR8 ;  /* 0x00000008ff047e24 */ /* 0x000fe2000f8e00ff */
[----:B-1----:R-:W-:Y:S01]  /*5b90*/  MOV R7, UR7 ;  /* 0x0000000700077c02 */ /* 0x002fe20008000f00 */
[----:B------:R-:W-:Y:S01]  /*5ba0*/  IMAD.U32 R6, RZ, RZ, UR6 ;  /* 0x00000006ff067e24 */ /* 0x000fe2000f8e00ff */
[----:B------:R-:W-:Y:S01]  /*5bb0*/  MOV R11, UR5 ;  /* 0x00000005000b7c02 */ /* 0x000fe20008000f00 */
[----:B------:R-:W-:Y:S02]  /*5bc0*/  IMAD.U32 R10, RZ, RZ, UR4 ;  /* 0x00000004ff0a7e24 */ /* 0x000fe4000f8e00ff */
[----:B------:R-:W-:Y:S07]  /*5bd0*/  LEPC R20, `(.L_x_96) ;  /* 0x000000001014794e */ /* 0x000fee0000000000 */
[----:B---345:R-:W-:Y:S05]  /*5be0*/  CALL.ABS.NOINC R14 ;  /* 0x000000000e007343 */ /* 0x038fea0003c00000 */
.L_x_96:
[----:B------:R-:W1:Y:S01]  /*5bf0*/  LDCU.64 UR8, c[0x4][0x80] ;  /* 0x01001000ff0877ac */ /* 0x000e620008000a00 */
[----:B------:R-:W2:Y:S01]  /*5c00*/  LDC.64 R16, c[0x4][R16] ;  /* 0x0100000010107b82 */ /* 0x000ea20000000a00 */
[----:B------:R-:W-:Y:S02]  /*5c10*/  HFMA2 R12, -RZ, RZ, 0, 5.9604644775390625e-08 ;  /* 0x00000001ff0c7431 */ /* 0x000fe400000001ff */
[----:B------:R-:W-:Y:S02]  /*5c20*/  IMAD.MOV.U32 R8, RZ, RZ, 0x70 ;  /* 0x00000070ff087424 */ /* 0x000fe400078e00ff */
[----:B------:R-:W-:Y:S01]  /*5c30*/  IMAD.MOV.U32 R13, RZ, RZ, RZ ;  /* 0x000000ffff0d7224 */ /* 0x000fe200078e00ff */
[----:B------:R-:W3:Y:S01]  /*5c40*/  LDCU.64 UR6, c[0x4][0x88] ;  /* 0x01001100ff0677ac */ /* 0x000ee20008000a00 */
[----:B------:R-:W4:Y:S01]  /*5c50*/  LDCU.64 UR4, c[0x4][0x8] ;  /* 0x01000100ff0477ac */ /* 0x000f220008000a00 */
[----:B-1----:R-:W-:Y:S02]  /*5c60*/  MOV R4, UR8 ;  /* 0x0000000800047c02 */ /* 0x002fe40008000f00 */
[----:B------:R-:W-:Y:S02]  /*5c70*/  MOV R5, UR9 ;  /* 0x0000000900057c02 */ /* 0x000fe40008000f00 */
[----:B---3--:R-:W-:Y:S01]  /*5c80*/  MOV R7, UR7 ;  /* 0x0000000700077c02 */ /* 0x008fe20008000f00 */
[----:B------:R-:W-:Y:S01]  /*5c90*/  IMAD.U32 R6, RZ, RZ, UR6 ;  /* 0x00000006ff067e24 */ /* 0x000fe2000f8e00ff */
[----:B----4-:R-:W-:Y:S01]  /*5ca0*/  MOV R11, UR5 ;  /* 0x00000005000b7c02 */ /* 0x010fe20008000f00 */
[----:B------:R-:W-:Y:S02]  /*5cb0*/  IMAD.U32 R10, RZ, RZ, UR4 ;  /* 0x00000004ff0a7e24 */ /* 0x000fe4000f8e00ff */
[----:B------:R-:W-:Y:S07]  /*5cc0*/  LEPC R20, `(.L_x_95) ;  /* 0x000000001014794e */ /* 0x000fee0000000000 */
[----:B--2---:R-:W-:Y:S05]  /*5cd0*/  CALL.ABS.NOINC R16 ;  /* 0x0000000010007343 */ /* 0x004fea0003c00000 */
.L_x_95:
[----:B------:R-:W-:Y:S01]  /*5ce0*/  ISETP.NE.U32.AND P3, PT, R94, RZ, PT ;  /* 0x000000ff5e00720c */ /* 0x000fe20003f65070 */
[----:B------:R-:W-:Y:S01]  /*5cf0*/  UISETP.NE.AND UP1, UPT, UR63, URZ, UPT ;  /* 0x000000ff3f00728c */ /* 0x000fe2000bf25270 */
[----:B------:R-:W-:Y:S02]  /*5d00*/  ISETP.NE.U32.AND P4, PT, R90, RZ, PT ;  /* 0x000000ff5a00720c */ /* 0x000fe40003f85070 */
[----:B------:R-:W-:Y:S02]  /*5d10*/  ISETP.NE.AND.EX P3, PT, R95, RZ, PT, P3 ;  /* 0x000000ff5f00720c */ /* 0x000fe40003f65330 */
[----:B------:R-:W-:Y:S02]  /*5d20*/  PLOP3.LUT P1, PT, PT, PT, PT, 0x8, 0x80 ;  /* 0x000000000080781c */ /* 0x000fe40003f2e170 */
[----:B------:R-:W-:Y:S02]  /*5d30*/  PLOP3.LUT P0, PT, PT, PT, UP1, 0x80, 0x8 ;  /* 0x000000000008781c */ /* 0x000fe40003f0f018 */
[----:B------:R-:W-:Y:S02]  /*5d40*/  ISETP.NE.AND.EX P4, PT, R91, RZ, PT, P4 ;  /* 0x000000ff5b00720c */ /* 0x000fe40003f85340 */
[----:B------:R-:W2:Y:S09]  /*5d50*/  @UP1 LDCU.64 UR4, c[0x0][0x888] ;  /* 0x00011100ff0417ac */ /* 0x000eb20008000a00 */
[----:B------:R-:W-:Y:S01]  /*5d60*/  @P0 PLOP3.LUT P1, PT, P3, PT, PT, 0x80, 0x8 ;  /* 0x000000000008081c */ /* 0x000fe20001f2f070 */
[----:B--2---:R-:W-:Y:S04]  /*5d70*/  @UP1 UISETP.NE.U32.AND UP0, UPT, UR4, URZ, UPT ;  /* 0x000000ff0400128c */ /* 0x004fe8000bf05070 */
[----:B------:R-:W-:Y:S04]  /*5d80*/  @UP1 UISETP.NE.AND.EX UP0, UPT, UR5, URZ, UPT, UP0 ;  /* 0x000000ff0500128c */ /* 0x000fe8000bf05300 */
[----:B------:R-:W-:Y:S01]  /*5d90*/  @UP1 USEL UR4, URZ, 0xffffffff, UP0 ;  /* 0xffffffffff041887 */ /* 0x000fe20008000000 */
[----:B------:R-:W-:Y:S11]  /*5da0*/  @!P3 BRA `(.L_x_97) ;  /* 0x000000000030b947 */ /* 0x000ff60003800000 */
[----:B------:R-:W-:Y:S01]  /*5db0*/  ISETP.NE.U32.AND P2, PT, R92, RZ, PT ;  /* 0x000000ff5c00720c */ /* 0x000fe20003f45070 */
[----:B------:R-:W2:Y:S01]  /*5dc0*/  LDCU.64 UR6, c[0x0][0x358] ;  /* 0x00006b00ff0677ac */ /* 0x000ea20008000a00 */
[----:B------:R-:W-:Y:S02]  /*5dd0*/  IMAD.MOV.U32 R97, RZ, RZ, 0x1 ;  /* 0x00000001ff617424 */ /* 0x000fe400078e00ff */
[----:B------:R-:W-:Y:S11]  /*5de0*/  ISETP.NE.AND.EX P2, PT, R93, RZ, PT, P2 ;  /* 0x000000ff5d00720c */ /* 0x000ff60003f45320 */
[----:B------:R-:W-:Y:S02]  /*5df0*/  @!UPT UIADD3 URZ, UPT, UPT, URZ, URZ, URZ ;  /* 0x000000fffffff290 */ /* 0x000fe4000fffe0ff */
[----:B------:R-:W3:Y:S01]  /*5e00*/  @P2 LDC.64 R4, c[0x0][0x888] ;  /* 0x00022200ff042b82 */ /* 0x000ee20000000a00 */
[----:B-1----:R-:W-:Y:S04]  /*5e10*/  @P2 IMAD R0, R94, UR36, RZ ;  /* 0x000000245e002c24 */ /* 0x002fe8000f8e02ff */
[----:B---3--:R-:W-:Y:S04]  /*5e20*/  @P2 IMAD.WIDE R4, R0, 0x4, R4 ;  /* 0x0000000400042825 */ /* 0x008fe800078e0204 */
[----:B------:R-:W-:Y:S01]  /*5e30*/  HFMA2 R0, -RZ, RZ, 0, 5.9604644775390625e-08 ;  /* 0x00000001ff007431 */ /* 0x000fe200000001ff */
[----:B--2--5:R2:W5:Y:S04]  /*5e40*/  @P2 LDG.E R58, desc[UR6][R4.64] ;  /* 0x00000006043a2981 */ /* 0x024568000c1e1900 */
[----:B------:R-:W-:Y:S01]  /*5e50*/  @!P2 PRMT R97, R0, 0x7610, R97 ;  /* 0x000076100061a816 */ /* 0x000fe20000000061 */
[----:B--2---:R-:W3:Y:S06]  /*5e60*/  @!P2 LDC R58, c[0x0][0x880] ;  /* 0x00022000ff3aab82 */ /* 0x004eec0000000800 */
.L_x_97:
[----:B------:R-:W-:Y:S05]  /*5e70*/  @!P4 BRA `(.L_x_98) ;  /* 0x000000000024c947 */ /* 0x000fea0003800000 */
[----:B------:R-:W-:Y:S01]  /*5e80*/  ISETP.NE.U32.AND P2, PT, R88, RZ, PT ;  /* 0x000000ff5800720c */ /* 0x000fe20003f45070 */
[----:B------:R-:W2:Y:S03]  /*5e90*/  LDCU.64 UR6, c[0x0][0x358] ;  /* 0x00006b00ff0677ac */ /* 0x000ea60008000a00 */
[----:B------:R-:W-:Y:S11]  /*5ea0*/  ISETP.NE.AND.EX P2, PT, R89, RZ, PT, P2 ;  /* 0x000000ff5900720c */ /* 0x000ff60003f45320 */
[----:B------:R-:W-:Y:S02]  /*5eb0*/  @!UPT UIADD3 URZ, UPT, UPT, URZ, URZ, URZ ;  /* 0x000000fffffff290 */ /* 0x000fe4000fffe0ff */
[----:B------:R-:W4:Y:S01]  /*5ec0*/  @P2 LDC.64 R4, c[0x0][0x8a8] ;  /* 0x00022a00ff042b82 */ /* 0x000f220000000a00 */
[----:B-1----:R-:W-:Y:S04]  /*5ed0*/  @P2 IMAD R0, R90, UR36, RZ ;  /* 0x000000245a002c24 */ /* 0x002fe8000f8e02ff */
[----:B----4-:R-:W-:Y:S05]  /*5ee0*/  @P2 IMAD.WIDE R4, R0, 0x4, R4 ;  /* 0x0000000400042825 */ /* 0x010fea00078e0204 */
[----:B--2--5:R2:W5:Y:S02]  /*5ef0*/  @P2 LDG.E R57, desc[UR6][R4.64] ;  /* 0x0000000604392981 */ /* 0x024564000c1e1900 */
[----:B--2---:R-:W4:Y:S02]  /*5f00*/  @!P2 LDC R57, c[0x0][0x8a0] ;  /* 0x00022800ff39ab82 */ /* 0x004f240000000800 */
.L_x_98:
[----:B---3-5:R-:W-:Y:S01]  /*5f10*/  @P0 FSETP.NEU.AND P4, PT, R58, RZ, PT ;  /* 0x000000ff3a00020b */ /* 0x028fe20003f8d000 */
[----:B-1----:R-:W-:Y:S01]  /*5f20*/  IMAD.U32 R0, RZ, RZ, UR4 ;  /* 0x00000004ff007e24 */ /* 0x002fe2000f8e00ff */
[----:B------:R-:W-:Y:S01]  /*5f30*/  @P0 LOP3.LUT P2, RZ, R97, 0xff, RZ, 0xc0, !PT ;  /* 0x000000ff61ff0812 */ /* 0x000fe2000784c0ff */
[----:B------:R-:W-:Y:S01]  /*5f40*/  BSSY B1, `(.L_x_99) ;  /* 0x000003e000017945 */ /* 0x000fe20003800000 */
[----:B------:R-:W-:Y:S02]  /*5f50*/  @P0 SEL R3, RZ, 0xffffffff, P4 ;  /* 0xffffffffff030807 */ /* 0x000fe40002000000 */
[----:B------:R-:W-:Y:S02]  /*5f60*/  CS2R R86, SRZ ;  /* 0x0000000000567805 */ /* 0x000fe4000001ff00 */
[----:B------:R-:W-:Y:S02]  /*5f70*/  LEA R17, R56, UR46, 0x3 ;  /* 0x0000002e38117c11 */ /* 0x000fe4000f8e18ff */
[----:B------:R-:W-:Y:S02]  /*5f80*/  CS2R R84, SRZ ;  /* 0x0000000000547805 */ /* 0x000fe4000001ff00 */
[----:B------:R-:W-:Y:S01]  /*5f90*/  @P1 SEL R3, R0, R3, !P2 ;  /* 0x0000000300031207 */ /* 0x000fe20005000000 */
[----:B------:R-:W-:Y:S01]  /*5fa0*/  IMAD.U32 R0, RZ, RZ, UR45 ;  /* 0x0000002dff007e24 */ /* 0x000fe2000f8e00ff */
[----:B------:R-:W-:Y:S02]  /*5fb0*/  PLOP3.LUT P5, PT, PT, PT, PT, 0x8, 0x80 ;  /* 0x000000000080781c */ /* 0x000fe40003fae170 */
[----:B------:R-:W-:Y:S02]  /*5fc0*/  CS2R R78, SRZ ;  /* 0x00000000004e7805 */ /* 0x000fe4000001ff00 */
[----:B------:R-:W-:Y:S02]  /*5fd0*/  @P0 LOP3.LUT R3, R3, 0x1, RZ, 0xc0, !PT ;  /* 0x0000000103030812 */ /* 0x000fe400078ec0ff */
[----:B------:R-:W-:Y:S02]  /*5fe0*/  CS2R R76, SRZ ;  /* 0x00000000004c7805 */ /* 0x000fe4000001ff00 */
[----:B------:R-:W-:Y:S02]  /*5ff0*/  LEA R0, R0, UR46, 0x3 ;  /* 0x0000002e00007c11 */ /* 0x000fe4000f8e18ff */
[----:B------:R-:W-:Y:S02]  /*6000*/  CS2R R70, SRZ ;  /* 0x0000000000467805 */ /* 0x000fe4000001ff00 */
[----:B------:R-:W-:Y:S02]  /*6010*/  ISETP.NE.U32.OR P6, PT, R3, 0x1, !P0 ;  /* 0x000000010300780c */ /* 0x000fe400047c5470 */
[----:B------:R-:W-:Y:S02]  /*6020*/  CS2R R68, SRZ ;  /* 0x0000000000447805 */ /* 0x000fe4000001ff00 */
[----:B------:R-:W-:Y:S02]  /*6030*/  LOP3.LUT R3, R103, 0x1, RZ, 0x3c, !PT ;  /* 0x0000000167037812 */ /* 0x000fe400078e3cff */
[----:B------:R-:W-:Y:S02]  /*6040*/  CS2R R62, SRZ ;  /* 0x00000000003e7805 */ /* 0x000fe4000001ff00 */
[----:B------:R-:W-:Y:S02]  /*6050*/  P2R R105, PR, RZ, 0x40 ;  /* 0x00000040ff697803 */ /* 0x000fe40000000000 */
[----:B------:R-:W-:Y:S02]  /*6060*/  CS2R R60, SRZ ;  /* 0x00000000003c7805 */ /* 0x000fe4000001ff00 */
[----:B------:R-:W-:Y:S02]  /*6070*/  CS2R R66, SRZ ;  /* 0x0000000000427805 */ /* 0x000fe4000001ff00 */
[----:B------:R-:W-:Y:S02]  /*6080*/  CS2R R64, SRZ ;  /* 0x0000000000407805 */ /* 0x000fe4000001ff00 */
[----:B------:R-:W-:Y:S04]  /*6090*/  @P6 SHF.L.U32 R4, R3, 0x1f, RZ ;  /* 0x0000001f03046819 */ /* 0x000fe800000006ff */
[----:B------:R1:W2:Y:S02]  /*60a0*/  @P6 SYNCS.PHASECHK.TRANS64.TRYWAIT P0, [R0+URZ+0xb0], R4 ;  /* 0x0000b004000065a7 */ /* 0x0002a400080011ff */
[----:B-1----:R-:W-:Y:S04]  /*60b0*/  SHF.L.U32 R4, R102, 0x1f, RZ ;  /* 0x0000001f66047819 */ /* 0x002fe800000006ff */
[----:B------:R1:W3:Y:S01]  /*60c0*/  SYNCS.PHASECHK.TRANS64.TRYWAIT P4, [R17+URZ+0x100], R4 ;  /* 0x00010004110075a7 */ /* 0x0002e200080811ff */
[----:B--2---:R-:W-:Y:S01]  /*60d0*/  @P6 PLOP3.LUT P5, PT, P0, PT, PT, 0x8, 0x80 ;  /* 0x000000000080681c */ /* 0x004fe200007ae170 */
[----:B------:R-:W-:Y:S01]  /*60e0*/  @!UPT UIADD3 URZ, UPT, UPT, URZ, URZ, URZ ;  /* 0x000000fffffff290 */ /* 0x000fe2000fffe0ff */
[----:B-1----:R-:W-:Y:S11]  /*60f0*/  @!P6 BRA `(.L_x_100) ;  /* 0x000000000088e947 */ /* 0x002ff60003800000 */
[----:B------:R-:W-:Y:S01]  /*6100*/  ISETP.NE.U32.AND P0, PT, RZ, UR60, PT ;  /* 0x0000003cff007c0c */ /* 0x000fe2000bf05070 */
[----:B------:R-:W-:Y:S01]  /*6110*/  BSSY B0, `(.L_x_101) ;  /* 0x000000d000007945 */ /* 0x000fe20003800000 */
[----:B------:R-:W-:Y:S02]  /*6120*/  FSETP.NEU.AND P2, PT, R58, RZ, PT ;  /* 0x000000ff3a00720b */ /* 0x000fe40003f4d000 */
[----:B------:R-:W-:Y:S02]  /*6130*/  ISETP.NE.AND.EX P0, PT, RZ, UR61, PT, P0 ;  /* 0x0000003dff007c0c */ /* 0x000fe4000bf05300 */
[----:B------:R-:W-:Y:S02]  /*6140*/  LOP3.LUT P1, RZ, R97, 0xff, RZ, 0xc0, !PT ;  /* 0x000000ff61ff7812 */ /* 0x000fe4000782c0ff */
[----:B------:R-:W-:Y:S02]  /*6150*/  SEL R6, RZ, 0xffffffff, P2 ;  /* 0xffffffffff067807 */ /* 0x000fe40001000000 */
[----:B------:R-:W-:Y:S04]  /*6160*/  SEL R5, RZ, 0xffffffff, P0 ;  /* 0xffffffffff057807 */ /* 0x000fe80000000000 */
[----:B------:R-:W-:Y:S01]  /*6170*/  @P3 SEL R6, R5, R6, !P1 ;  /* 0x0000000605063207 */ /* 0x000fe20004800000 */
[----:B------:R-:W-:Y:S03]  /*6180*/  IMAD.U32 R5, RZ, RZ, UR45 ;  /* 0x0000002dff057e24 */ /* 0x000fe6000f8e00ff */
[----:B------:R-:W-:Y:S01]  /*6190*/  LOP3.LUT R6, R6, 0x1, RZ, 0xc0, !PT ;  /* 0x0000000106067812 */ /* 0x000fe200078ec0ff */
[----:B------:R-:W-:Y:S06]  /*61a0*/  @!P5 BRA `(.L_x_102) ;  /* 0x00000000000cd947 */ /* 0x000fec0003800000 */
[----:B------:R-:W-:Y:S04]  /*61b0*/  SHF.L.U32 R3, R3, 0x1f, RZ ;  /* 0x0000001f03037819 */ /* 0x000fe800000006ff */
[----:B------:R-:W1:Y:S02]  /*61c0*/  SYNCS.PHASECHK.TRANS64.TRYWAIT P0, [R0+URZ+0xb0], R3 ;  /* 0x0000b003000075a7 */ /* 0x000e6400080011ff */
[----:B-1----:R-:W-:Y:S05]  /*61d0*/  @!P0 BRA `(.L_x_103) ;  /* 0x0000002000ec8947 */ /* 0x002fea0003800000 */
.L_x_102:
[----:B------:R-:W-:Y:S05]  /*61e0*/  BSYNC B0 ;  /* 0x0000000000007941 */ /* 0x000fea0003800000 */
.L_x_101:
[----:B------:R-:W-:Y:S02]  /*61f0*/  ISETP.NE.U32.AND P0, PT, R6, 0x1, PT ;  /* 0x000000010600780c */ /* 0x000fe40003f05070 */
[----:B------:R-:W-:Y:S02]  /*6200*/  CS2R R66, SRZ ;  /* 0x0000000000427805 */ /* 0x000fe4000001ff00 */
[----:B------:R-:W-:Y:S02]  /*6210*/  CS2R R64, SRZ ;  /* 0x0000000000407805 */ /* 0x000fe4000001ff00 */
[----:B------:R-:W-:Y:S02]  /*6220*/  CS2R R62, SRZ ;  /* 0x00000000003e7805 */ /* 0x000fe4000001ff00 */
[----:B------:R-:W-:Y:S02]  /*6230*/  CS2R R60, SRZ ;  /* 0x00000000003c7805 */ /* 0x000fe4000001ff00 */
[----:B------:R-:W-:Y:S02]  /*6240*/  CS2R R70, SRZ ;  /* 0x0000000000467805 */ /* 0x000fe4000001ff00 */
[----:B------:R-:W-:Y:S02]  /*6250*/  CS2R R68, SRZ ;  /* 0x0000000000447805 */ /* 0x000fe4000001ff00 */
[----:B------:R-:W-:Y:S02]  /*6260*/  CS2R R78, SRZ ;  /* 0x00000000004e7805 */ /* 0x000fe4000001ff00 */
[----:B------:R-:W-:Y:S01]  /*6270*/  CS2R R76, SRZ ;  /* 0x00000000004c7805 */ /* 0x000fe2000001ff00 */
[----:B------:R-:W-:Y:S01]  /*6280*/  IMAD.MOV.U32 R86, RZ, RZ, RZ ;  /* 0x000000ffff567224 */ /* 0x000fe200078e00ff */
[----:B------:R-:W-:Y:S01]  /*6290*/  CS2R R84, SRZ ;  /* 0x0000000000547805 */ /* 0x000fe2000001ff00 */
[----:B-1----:R-:W-:Y:S01]  /*62a0*/  @P0 IMAD R0, R5, 0x1400, R96 ;  /* 0x0000140005000824 */ /* 0x002fe200078e0260 */
[----:B------:R-:W-:Y:S05]  /*62b0*/  @P0 WARPSYNC.ALL ;  /* 0x0000000000000948 */ /* 0x000fea0003800000 */
[----:B------:R-:W-:Y:S05]  /*62c0*/  @P0 LEA R0, R0, UR46, 0x1 ;  /* 0x0000002e00000c11 */ /* 0x000fea000f8e08ff */
[----:B------:R1:W2:Y:S04]  /*62d0*/  @P0 LDSM.16.M88.4 R64, [R0+0x200] ;  /* 0x000200000040083b */ /* 0x0002a80000000200 */
[----:B------:R1:W1:Y:S04]  /*62e0*/  @P0 LDSM.16.M88.4 R60, [R0+0xa00] ;  /* 0x000a0000003c083b */ /* 0x0002680000000200 */
[----:B------:R1:W1:Y:S04]  /*62f0*/  @P0 LDSM.16.M88.4 R68, [R0+0x1200] ;  /* 0x001200000044083b */ /* 0x0002680000000200 */
[----:B------:R1:W1:Y:S04]  /*6300*/  @P0 LDSM.16.M88.4 R76, [R0+0x1a00] ;  /* 0x001a0000004c083b */ /* 0x0002680000000200 */
[----:B------:R1:W1:Y:S02]  /*6310*/  @P0 LDSM.16.M88.4 R84, [R0+0x2200] ;  /* 0x002200000054083b */ /* 0x0002640000000200 */
.L_x_100:
[----:B------:R-:W-:Y:S05]  /*6320*/  BSYNC B1 ;  /* 0x0000000000017941 */ /* 0x000fea0003800000 */
.L_x_99:
[----:B-1----:R-:W-:Y:S04]  /*6330*/  LEA.HI R0, R56, R56, RZ, 0x1 ;  /* 0x0000003838007211 */ /* 0x002fe800078f08ff */
[----:B------:R-:W-:Y:S02]  /*6340*/  SHF.R.U32.HI R3, RZ, 0x1, R0 ;  /* 0x00000001ff037819 */ /* 0x000fe40000011600 */
[----:B------:R-:W-:Y:S03]  /*6350*/  LOP3.LUT R0, R0, 0xffe, RZ, 0xc0, !PT ;  /* 0x00000ffe00007812 */ /* 0x000fe600078ec0ff */
[----:B------:R-:W-:Y:S02]  /*6360*/  IMAD R3, R3, 0x50, R2 ;  /* 0x0000005003037824 */ /* 0x000fe400078e0202 */
[----:B------:R-:W-:Y:S04]  /*6370*/  IMAD.IADD R0, R56, 0x1, -R0 ;  /* 0x0000000138007824 */ /* 0x000fe800078e0a00 */
[----:B------:R-:W-:Y:S05]  /*6380*/  IMAD R16, R0, 0x100000, R3 ;  /* 0x0010000000107824 */ /* 0x000fea00078e0203 */
[----:B------:R-:W-:Y:S04]  /*6390*/  SHF.R.U32.HI R0, RZ, 0x15, R16 ;  /* 0x00000015ff007819 */ /* 0x000fe80000011610 */
[----:B------:R-:W-:Y:S01]  /*63a0*/  LOP3.LUT P0, RZ, R0, 0x3, R98, 0x48, !PT ;  /* 0x0000000300ff7812 */ /* 0x000fe20007804862 */
[----:B------:R-:W-:Y:S01]  /*63b0*/  @!UPT UIADD3 URZ, UPT, UPT, URZ, URZ, URZ ;  /* 0x000000fffffff290 */ /* 0x000fe2000fffe0ff */
[----:B---3--:R-:W-:Y:S11]  /*63c0*/  @P4 BRA `(.L_x_104) ;  /* 0x0000000000084947 */ /* 0x008ff60003800000 */
[----:B------:R-:W1:Y:S02]  /*63d0*/  SYNCS.PHASECHK.TRANS64.TRYWAIT P1, [R17+URZ+0x100], R4 ;  /* 0x00010004110075a7 */ /* 0x000e6400080211ff */
[----:B-1----:R-:W-:Y:S05]  /*63e0*/  @!P1 BRA `(.L_x_105) ;  /* 0x00000020007c9947 */ /* 0x002fea0003800000 */
.L_x_104:
[----:B------:R-:W-:Y:S05]  /*63f0*/  @!P0 BRA `(.L_x_106) ;  /* 0x0000000000408947 */ /* 0x000fea0003800000 */
[----:B------:R-:W3:Y:S01]  /*6400*/  LDCU.64 UR8, c[0x4][0x70] ;  /* 0x01000e00ff0877ac */ /* 0x000ee20008000a00 */
[----:B------:R-:W-:Y:S01]  /*6410*/  MOV R15, 0x0 ;  /* 0x00000000000f7802 */ /* 0x000fe20000000f00 */
[----:B------:R-:W-:Y:S02]  /*6420*/  HFMA2 R12, -RZ, RZ, 0, 5.9604644775390625e-08 ;  /* 0x00000001ff0c7431 */ /* 0x000fe400000001ff */
[----:B------:R-:W-:Y:S02]  /*6430*/  IMAD.MOV.U32 R8, RZ, RZ, 0x192 ;  /* 0x00000192ff087424 */ /* 0x000fe400078e00ff */
[----:B------:R-:W-:Y:S01]  /*6440*/  IMAD.MOV.U32 R13, RZ, RZ, RZ ;  /* 0x000000ffff0d7224 */ /* 0x000fe200078e00ff */
[----:B------:R-:W5:Y:S01]  /*6450*/  LDCU.64 UR6, c[0x4][0x78] ;  /* 0x01000f00ff0677ac */ /* 0x000f620008000a00 */
[----:B------:R-:W2:Y:S01]  /*6460*/  LDC.64 R14, c[0x4][R15] ;  /* 0x010000000f0e7b82 */ /* 0x000ea20000000a00 */
[----:B------:R-:W4:Y:S01]  /*6470*/  LDCU.64 UR4, c[0x4][0x10] ;  /* 0x01000200ff0477ac */ /* 0x000f220008000a00 */
[----:B---3--:R-:W-:Y:S01]  /*6480*/  MOV R5, UR9 ;  /* 0x0000000900057c02 */ /* 0x008fe20008000f00 */
[----:B-1----:R-:W-:Y:S01]  /*6490*/  IMAD.U32 R4, RZ, RZ, UR8 ;  /* 0x00000008ff047e24 */ /* 0x002fe2000f8e00ff */
[----:B-----5:R-:W-:Y:S01]  /*64a0*/  MOV R7, UR7 ;  /* 0x0000000700077c02 */ /* 0x020fe20008000f00 */
[----:B------:R-:W-:Y:S01]  /*64b0*/  IMAD.U32 R6, RZ, RZ, UR6 ;  /* 0x00000006ff067e24 */ /* 0x000fe2000f8e00ff */
[----:B----4-:R-:W-:Y:S01]  /*64c0*/  MOV R11, UR5 ;  /* 0x00000005000b7c02 */ /* 0x010fe20008000f00 */
[----:B------:R-:W-:Y:S02]  /*64d0*/  IMAD.U32 R10, RZ, RZ, UR4 ;  /* 0x00000004ff0a7e24 */ /* 0x000fe4000f8e00ff */
[----:B------:R-:W-:Y:S07]  /*64e0*/  LEPC R20, `(.L_x_106) ;  /* 0x000000001014794e */ /* 0x000fee0000000000 */
[----:B--2---:R-:W-:Y:S05]  /*64f0*/  CALL.ABS.NOINC R14 ;  /* 0x000000000e007343 */ /* 0x004fea0003c00000 */
.L_x_106:
[----:B------:R-:W-:Y:S05]  /*6500*/  WARPSYNC.ALL ;  /* 0x0000000000007948 */ /* 0x000fea0003800000 */
[C---:B------:R-:W-:Y:S01]  /*6510*/  R2UR UR4, R16.reuse ;  /* 0x00000000100472ca */ /* 0x040fe200000e0000 */
[----:B------:R-:W-:Y:S05]  /*6520*/  VIADD R0, R16, 0x10 ;  /* 0x0000001010007836 */ /* 0x000fea0000000000 */
[----:B------:R-:W-:Y:S04]  /*6530*/  SHF.R.U32.HI R0, RZ, 0x15, R0 ;  /* 0x00000015ff007819 */ /* 0x000fe80000011600 */
[----:B------:R-:W-:Y:S03]  /*6540*/  LOP3.LUT P0, RZ, R0, 0x3, R98, 0x48, !PT ;  /* 0x0000000300ff7812 */ /* 0x000fe60007804862 */
[----:B------:R-:W3:Y:S10]  /*6550*/  LDTM.16dp256bit.x2 R48, tmem[UR4] ;  /* 0x00000004003079ee */ /* 0x000ef400080a0000 */
[----:B---3--:R-:W-:Y:S05]  /*6560*/  @!P0 BRA `(.L_x_107) ;  /* 0x0000000000408947 */ /* 0x008fea0003800000 */
        /* <DEDUP_REMOVED lines=16> */
.L_x_107:
[----:B------:R-:W-:Y:S05]  /*6670*/  WARPSYNC.ALL ;  /* 0x0000000000007948 */ /* 0x000fea0003800000 */
[C---:B------:R-:W-:Y:S01]  /*6680*/  R2UR UR4, R16.reuse ;  /* 0x00000000100472ca */ /* 0x040fe200000e0000 */
[----:B------:R-:W-:Y:S05]  /*6690*/  VIADD R0, R16, 0x20 ;  /* 0x0000002010007836 */ /* 0x000fea0000000000 */
[----:B------:R-:W-:Y:S04]  /*66a0*/  SHF.R.U32.HI R0, RZ, 0x15, R0 ;  /* 0x00000015ff007819 */ /* 0x000fe80000011600 */
[----:B------:R-:W-:Y:S03]  /*66b0*/  LOP3.LUT P0, RZ, R0, 0x3, R98, 0x48, !PT ;  /* 0x0000000300ff7812 */ /* 0x000fe60007804862 */
[----:B------:R-:W3:Y:S10]  /*66c0*/  LDTM.16dp256bit.x2 R40, tmem[UR4+0x10] ;  /* 0x00001004002879ee */ /* 0x000ef400080a0000 */
        /* <DEDUP_REMOVED lines=17> */
.L_x_108:
        /* <DEDUP_REMOVED lines=23> */
.L_x_109:
        /* <DEDUP_REMOVED lines=23> */
.L_x_110:
[----:B------:R-:W-:Y:S01]  /*6ac0*/  ISETP.NE.AND P0, PT, R104, RZ, PT ;  /* 0x000000ff6800720c */ /* 0x000fe20003f05270 */
[----:B------:R-:W-:Y:S05]  /*6ad0*/  WARPSYNC.ALL ;  /* 0x0000000000007948 */ /* 0x000fea0003800000 */
[----:B------:R-:W-:Y:S01]  /*6ae0*/  R2UR UR4, R16 ;  /* 0x00000000100472ca */ /* 0x000fe200000e0000 */
[C---:B----4-:R-:W-:Y:S01]  /*6af0*/  FMUL R0, R57.reuse, R48 ;  /* 0x0000003039007220 */ /* 0x050fe20000400000 */
[C---:B--2---:R-:W-:Y:S01]  /*6b00*/  SHF.L.U32 R48, R64.reuse, 0x10, RZ ;  /* 0x0000001040307819 */ /* 0x044fe200000006ff */
[C---:B------:R-:W-:Y:S01]  /*6b10*/  FMUL R3, R57.reuse, R49 ;  /* 0x0000003139037220 */ /* 0x040fe20000400000 */
[----:B------:R-:W-:Y:S01]  /*6b20*/  LOP3.LUT R49, R64, 0xffff0000, RZ, 0xc0, !PT ;  /* 0xffff000040317812 */ /* 0x000fe200078ec0ff */
[----:B------:R-:W-:Y:S01]  /*6b30*/  FMUL R12, R57, R50 ;  /* 0x00000032390c7220 */ /* 0x000fe20000400000 */
[----:B------:R-:W-:Y:S01]  /*6b40*/  SHF.L.U32 R50, R65, 0x10, RZ ;  /* 0x0000001041327819 */ /* 0x000fe200000006ff */
[C---:B------:R-:W-:Y:S01]  /*6b50*/  FFMA R0, R58.reuse, R48, R0 ;  /* 0x000000303a007223 */ /* 0x040fe20000000000 */
[----:B------:R-:W-:Y:S01]  /*6b60*/  R2UR UR5, R17 ;  /* 0x00000000110572ca */ /* 0x000fe200000e0000 */
[C---:B------:R-:W-:Y:S01]  /*6b70*/  FFMA R3, R58.reuse, R49, R3 ;  /* 0x000000313a037223 */ /* 0x040fe20000000003 */
[----:B------:R-:W-:Y:S01]  /*6b80*/  SHF.L.U32 R59, R63, 0x10, RZ ;  /* 0x000000103f3b7819 */ /* 0x000fe200000006ff */
[----:B------:R-:W-:Y:S01]  /*6b90*/  FFMA R12, R58, R50, R12 ;  /* 0x000000323a0c7223 */ /* 0x000fe2000000000c */
[----:B------:R-:W-:Y:S01]  /*6ba0*/  LOP3.LUT R64, R69, 0xffff0000, RZ, 0xc0, !PT ;  /* 0xffff000045407812 */ /* 0x000fe200078ec0ff */
[----:B-1----:R-:W1:Y:S01]  /*6bb0*/  LDTM.16dp256bit.x2 R4, tmem[UR4+0x40] ;  /* 0x00004004000479ee */ /* 0x002e6200080a0000 */
[----:B------:R-:W-:Y:S01]  /*6bc0*/  F2FP.BF16.F32.PACK_AB R48, R3, R0 ;  /* 0x000000000330723e */ /* 0x000fe200000010ff */
[----:B------:R-:W-:Y:S01]  /*6bd0*/  NOP ;  /* 0x0000000000007918 */ /* 0x000fe20000000000 */
[----:B------:R-:W-:Y:S01]  /*6be0*/  MOV R0, UR45 ;  /* 0x0000002d00007c02 */ /* 0x000fe20008000f00 */
[----:B------:R-:W-:Y:S01]  /*6bf0*/  FMUL R13, R57, R51 ;  /* 0x00000033390d7220 */ /* 0x000fe20000400000 */
[----:B------:R-:W-:Y:S01]  /*6c00*/  LOP3.LUT R51, R65, 0xffff0000, RZ, 0xc0, !PT ;  /* 0xffff000041337812 */ /* 0x000fe200078ec0ff */
[----:B------:R-:W-:Y:S01]  /*6c10*/  FMUL R14, R57, R52 ;  /* 0x00000034390e7220 */ /* 0x000fe20000400000 */
[----:B------:R-:W-:Y:S01]  /*6c20*/  SHF.L.U32 R52, R66, 0x10, RZ ;  /* 0x0000001042347819 */ /* 0x000fe200000006ff */
[----:B------:R-:W-:Y:S01]  /*6c30*/  UIADD3 UR4, UPT, UPT, UR5, 0x120, URZ ;  /* 0x0000012005047890 */ /* 0x000fe2000fffe0ff */
[----:B------:R-:W-:Y:S01]  /*6c40*/  SHF.L.U32 R65, R70, 0x10, RZ ;  /* 0x0000001046417819 */ /* 0x000fe200000006ff */
[----:B------:R-:W-:Y:S01]  /*6c50*/  FFMA R13, R58, R51, R13 ;  /* 0x000000333a0d7223 */ /* 0x000fe2000000000d */
[----:B------:R-:W-:Y:S01]  /*6c60*/  LOP3.LUT R72, R77, 0xffff0000, RZ, 0xc0, !PT ;  /* 0xffff00004d487812 */ /* 0x000fe200078ec0ff */
[----:B------:R-:W-:Y:S01]  /*6c70*/  UPRMT UR4, UR44, 0x654, UR4 ;  /* 0x000006542c047896 */ /* 0x000fe20008000004 */
[----:B------:R-:W-:Y:S01]  /*6c80*/  SHF.L.U32 R73, R78, 0x10, RZ ;  /* 0x000000104e497819 */ /* 0x000fe200000006ff */
[C---:B------:R-:W-:Y:S01]  /*6c90*/  FMUL R15, R57.reuse, R53 ;  /* 0x00000035390f7220 */ /* 0x040fe20000400000 */
[----:B------:R-:W-:Y:S01]  /*6ca0*/  LOP3.LUT R53, R66, 0xffff0000, RZ, 0xc0, !PT ;  /* 0xffff000042357812 */ /* 0x000fe200078ec0ff */
[----:B------:R-:W-:Y:S01]  /*6cb0*/  FMUL R16, R57, R54 ;  /* 0x0000003639107220 */ /* 0x000fe20000400000 */
[----:B------:R-:W-:Y:S01]  /*6cc0*/  SHF.L.U32 R54, R67, 0x10, RZ ;  /* 0x0000001043367819 */ /* 0x000fe200000006ff */
[----:B------:R-:W-:Y:S01]  /*6cd0*/  FMUL R17, R57, R55 ;  /* 0x0000003739117220 */ /* 0x000fe20000400000 */
[----:B------:R-:W-:Y:S01]  /*6ce0*/  LOP3.LUT R55, R67, 0xffff0000, RZ, 0xc0, !PT ;  /* 0xffff000043377812 */ /* 0x000fe200078ec0ff */
[C---:B------:R-:W-:Y:S01]  /*6cf0*/  FMUL R20, R57.reuse, R42 ;  /* 0x0000002a39147220 */ /* 0x040fe20000400000 */
[C---:B------:R-:W-:Y:S01]  /*6d00*/  SHF.L.U32 R42, R60.reuse, 0x10, RZ ;  /* 0x000000103c2a7819 */ /* 0x040fe200000006ff */
[----:B------:R-:W-:Y:S01]  /*6d10*/  FMUL R21, R57, R43 ;  /* 0x0000002b39157220 */ /* 0x000fe20000400000 */
[----:B------:R-:W-:Y:S01]  /*6d20*/  LOP3.LUT R43, R60, 0xffff0000, RZ, 0xc0, !PT ;  /* 0xffff00003c2b7812 */ /* 0x000fe200078ec0ff */
[C---:B------:R-:W-:Y:S01]  /*6d30*/  FFMA R14, R58.reuse, R52, R14 ;  /* 0x000000343a0e7223 */ /* 0x040fe2000000000e */
[----:B------:R-:W-:Y:S01]  /*6d40*/  LOP3.LUT R60, R63, 0xffff0000, RZ, 0xc0, !PT ;  /* 0xffff00003f3c7812 */ /* 0x000fe200078ec0ff */
[----:B------:R-:W-:Y:S01]  /*6d50*/  FMUL R18, R57, R40 ;  /* 0x0000002839127220 */ /* 0x000fe20000400000 */
[----:B------:R-:W-:Y:S01]  /*6d60*/  SHF.L.U32 R63, R69, 0x10, RZ ;  /* 0x00000010453f7819 */ /* 0x000fe200000006ff */
[----:B------:R-:W-:Y:S01]  /*6d70*/  FMUL R22, R57, R44 ;  /* 0x0000002c39167220 */ /* 0x000fe20000400000 */
[----:B------:R-:W-:Y:S01]  /*6d80*/  SHF.L.U32 R44, R61, 0x10, RZ ;  /* 0x000000103d2c7819 */ /* 0x000fe200000006ff */
[----:B------:R-:W-:Y:S01]  /*6d90*/  FFMA R15, R58, R53, R15 ;  /* 0x000000353a0f7223 */ /* 0x000fe2000000000f */
[----:B------:R-:W-:Y:S01]  /*6da0*/  LOP3.LUT R66, R70, 0xffff0000, RZ, 0xc0, !PT ;  /* 0xffff000046427812 */ /* 0x000fe200078ec0ff */
[----:B------:R-:W-:Y:S01]  /*6db0*/  FMUL R19, R57, R41 ;  /* 0x0000002939137220 */ /* 0x000fe20000400000 */
[----:B------:R-:W-:Y:S01]  /*6dc0*/  SHF.L.U32 R67, R71, 0x10, RZ ;  /* 0x0000001047437819 */ /* 0x000fe200000006ff */
[----:B------:R-:W-:Y:S01]  /*6dd0*/  FMUL R23, R57, R45 ;  /* 0x0000002d39177220 */ /* 0x000fe20000400000 */
[----:B------:R-:W-:Y:S01]  /*6de0*/  LOP3.LUT R45, R61, 0xffff0000, RZ, 0xc0, !PT ;  /* 0xffff00003d2d7812 */ /* 0x000fe200078ec0ff */
[----:B------:R-:W-:Y:S01]  /*6df0*/  FFMA R16, R58, R54, R16 ;  /* 0x000000363a107223 */ /* 0x000fe20000000010 */
[----:B------:R-:W-:Y:S01]  /*6e00*/  SHF.L.U32 R61, R68, 0x10, RZ ;  /* 0x00000010443d7819 */ /* 0x000fe200000006ff */
[C---:B------:R-:W-:Y:S01]  /*6e10*/  FMUL R40, R57.reuse, R46 ;  /* 0x0000002e39287220 */ /* 0x040fe20000400000 */
[----:B------:R-:W-:Y:S01]  /*6e20*/  SHF.L.U32 R46, R62, 0x10, RZ ;  /* 0x000000103e2e7819 */ /* 0x000fe200000006ff */
[----:B------:R-:W-:Y:S01]  /*6e30*/  FFMA R17, R58, R55, R17 ;  /* 0x000000373a117223 */ /* 0x000fe20000000011 */
[----:B------:R-:W-:Y:S01]  /*6e40*/  SHF.L.U32 R69, R76, 0x10, RZ ;  /* 0x000000104c457819 */ /* 0x000fe200000006ff */
[----:B------:R-:W-:Y:S01]  /*6e50*/  FMUL R41, R57, R47 ;  /* 0x0000002f39297220 */ /* 0x000fe20000400000 */
[----:B------:R-:W-:Y:S01]  /*6e60*/  LOP3.LUT R47, R62, 0xffff0000, RZ, 0xc0, !PT ;  /* 0xffff00003e2f7812 */ /* 0x000fe200078ec0ff */
[----:B------:R-:W-:Y:S01]  /*6e70*/  FFMA R18, R58, R42, R18 ;  /* 0x0000002a3a127223 */ /* 0x000fe20000000012 */
[----:B------:R-:W-:Y:S01]  /*6e80*/  LOP3.LUT R62, R68, 0xffff0000, RZ, 0xc0, !PT ;  /* 0xffff0000443e7812 */ /* 0x000fe200078ec0ff */
[C---:B------:R-:W-:Y:S01]  /*6e90*/  FFMA R19, R58.reuse, R43, R19 ;  /* 0x0000002b3a137223 */ /* 0x040fe20000000013 */
[----:B------:R-:W-:Y:S01]  /*6ea0*/  LOP3.LUT R68, R71, 0xffff0000, RZ, 0xc0, !PT ;  /* 0xffff000047447812 */ /* 0x000fe200078ec0ff */
[----:B------:R-:W-:Y:S01]  /*6eb0*/  FFMA R20, R58, R44, R20 ;  /* 0x0000002c3a147223 */ /* 0x000fe20000000014 */
[----:B------:R-:W-:Y:S01]  /*6ec0*/  LOP3.LUT R70, R76, 0xffff0000, RZ, 0xc0, !PT ;  /* 0xffff00004c467812 */ /* 0x000fe200078ec0ff */
[C---:B------:R-:W-:Y:S01]  /*6ed0*/  FFMA R21, R58.reuse, R45, R21 ;  /* 0x0000002d3a157223 */ /* 0x040fe20000000015 */
[----:B------:R-:W-:Y:S01]  /*6ee0*/  SHF.L.U32 R71, R77, 0x10, RZ ;  /* 0x000000104d477819 */ /* 0x000fe200000006ff */
[----:B------:R-:W-:Y:S01]  /*6ef0*/  FFMA R22, R58, R46, R22 ;  /* 0x0000002e3a167223 */ /* 0x000fe20000000016 */
[----:B------:R-:W-:Y:S01]  /*6f00*/  LOP3.LUT R74, R78, 0xffff0000, RZ, 0xc0, !PT ;  /* 0xffff00004e4a7812 */ /* 0x000fe200078ec0ff */
[----:B------:R-:W-:Y:S01]  /*6f10*/  FMUL R32, R57, R32 ;  /* 0x0000002039207220 */ /* 0x000fe20000400000 */
[C---:B------:R-:W-:Y:S01]  /*6f20*/  SHF.L.U32 R75, R79.reuse, 0x10, RZ ;  /* 0x000000104f4b7819 */ /* 0x040fe200000006ff */
[----:B------:R-:W-:Y:S01]  /*6f30*/  FFMA R23, R58, R47, R23 ;  /* 0x0000002f3a177223 */ /* 0x000fe20000000017 */
[----:B------:R-:W-:Y:S01]  /*6f40*/  LOP3.LUT R76, R79, 0xffff0000, RZ, 0xc0, !PT ;  /* 0xffff00004f4c7812 */ /* 0x000fe200078ec0ff */
[C---:B------:R-:W-:Y:S01]  /*6f50*/  FMUL R33, R57.reuse, R33 ;  /* 0x0000002139217220 */ /* 0x040fe20000400000 */
[----:B------:R-:W-:Y:S01]  /*6f60*/  SHF.L.U32 R77, R84, 0x10, RZ ;  /* 0x00000010544d7819 */ /* 0x000fe200000006ff */
[----:B------:R-:W-:Y:S01]  /*6f70*/  FFMA R40, R58, R59, R40 ;  /* 0x0000003b3a287223 */ /* 0x000fe20000000028 */
[----:B------:R-:W-:Y:S01]  /*6f80*/  LOP3.LUT R78, R84, 0xffff0000, RZ, 0xc0, !PT ;  /* 0xffff0000544e7812 */ /* 0x000fe200078ec0ff */
[----:B------:R-:W-:Y:S01]  /*6f90*/  FMUL R34, R57, R34 ;  /* 0x0000002239227220 */ /* 0x000fe20000400000 */
[----:B------:R-:W-:Y:S01]  /*6fa0*/  F2FP.BF16.F32.PACK_AB R49, R13, R12 ;  /* 0x0000000c0d31723e */ /* 0x000fe200000010ff */
[C---:B------:R-:W-:Y:S01]  /*6fb0*/  FFMA R41, R58.reuse, R60, R41 ;  /* 0x0000003c3a297223 */ /* 0x040fe20000000029 */
[----:B------:R-:W-:Y:S01]  /*6fc0*/  F2FP.BF16.F32.PACK_AB R50, R15, R14 ;  /* 0x0000000e0f32723e */ /* 0x000fe200000010ff */
[----:B------:R-:W-:Y:S01]  /*6fd0*/  FMUL R35, R57, R35 ;  /* 0x0000002339237220 */ /* 0x000fe20000400000 */
[----:B------:R-:W-:Y:S01]  /*6fe0*/  F2FP.BF16.F32.PACK_AB R51, R17, R16 ;  /* 0x000000101133723e */ /* 0x000fe200000010ff */
[C---:B------:R-:W-:Y:S01]  /*6ff0*/  FFMA R32, R58.reuse, R61, R32 ;  /* 0x0000003d3a207223 */ /* 0x040fe20000000020 */
[----:B------:R-:W-:Y:S01]  /*7000*/  SHF.L.U32 R79, R85, 0x10, RZ ;  /* 0x00000010554f7819 */ /* 0x000fe200000006ff */
[----:B------:R-:W-:Y:S01]  /*7010*/  FMUL R36, R57, R36 ;  /* 0x0000002439247220 */ /* 0x000fe20000400000 */
[----:B------:R-:W-:Y:S01]  /*7020*/  LOP3.LUT R80, R85, 0xffff0000, RZ, 0xc0, !PT ;  /* 0xffff000055507812 */ /* 0x000fe200078ec0ff */
[----:B-1----:R-:W-:Y:S01]  /*7030*/  SYNCS.ARRIVE.TRANS64.RED.A1T0 RZ, [UR4], RZ ;  /* 0x000000ffffff79a7 */ /* 0x002fe20008100404 */
[----:B------:R-:W-:Y:S01]  /*7040*/  F2FP.BF16.F32.PACK_AB R12, R19, R18 ;  /* 0x00000012130c723e */ /* 0x000fe200000010ff */
[C---:B------:R-:W-:Y:S01]  /*7050*/  FFMA R33, R58.reuse, R62, R33 ;  /* 0x0000003e3a217223 */ /* 0x040fe20000000021 */
[----:B------:R-:W-:Y:S01]  /*7060*/  F2FP.BF16.F32.PACK_AB R13, R21, R20 ;  /* 0x00000014150d723e */ /* 0x000fe200000010ff */
[C---:B------:R-:W-:Y:S01]  /*7070*/  FFMA R34, R58.reuse, R63, R34 ;  /* 0x0000003f3a227223 */ /* 0x040fe20000000022 */
[----:B------:R-:W-:Y:S01]  /*7080*/  F2FP.BF16.F32.PACK_AB R14, R23, R22 ;  /* 0x00000016170e723e */ /* 0x000fe200000010ff */
[C---:B------:R-:W-:Y:S01]  /*7090*/  FFMA R35, R58.reuse, R64, R35 ;  /* 0x000000403a237223 */ /* 0x040fe20000000023 */
[----:B------:R-:W-:Y:S01]  /*70a0*/  F2FP.BF16.F32.PACK_AB R15, R41, R40 ;  /* 0x00000028290f723e */ /* 0x000fe200000010ff */
[----:B------:R-:W-:Y:S01]  /*70b0*/  FFMA R36, R58, R65, R36 ;  /* 0x000000413a247223 */ /* 0x000fe20000000024 */
[----:B------:R-:W-:Y:S01]  /*70c0*/  F2FP.BF16.F32.PACK_AB R32, R33, R32 ;  /* 0x000000202120723e */ /* 0x000fe200000010ff */
[----:B------:R-:W-:Y:S01]  /*70d0*/  IMAD R0, R0, 0x1400, R96 ;  /* 0x0000140000007824 */ /* 0x000fe200078e0260 */
[----:B------:R-:W-:Y:S01]  /*70e0*/  F2FP.BF16.F32.PACK_AB R33, R35, R34 ;  /* 0x000000222321723e */ /* 0x000fe200000010ff */
[C---:B------:R-:W-:Y:S01]  /*70f0*/  FMUL R37, R57.reuse, R37 ;  /* 0x0000002539257220 */ /* 0x040fe20000400000 */
[C---:B------:R-:W-:Y:S01]  /*7100*/  FMUL R38, R57.reuse, R38 ;  /* 0x0000002639267220 */ /* 0x040fe20000400000 */
[C---:B------:R-:W-:Y:S01]  /*7110*/  FMUL R39, R57.reuse, R39 ;  /* 0x0000002739277220 */ /* 0x040fe20000400000 */
[----:B------:R-:W-:Y:S01]  /*7120*/  LEA R0, R0, UR46, 0x1 ;  /* 0x0000002e00007c11 */ /* 0x000fe2000f8e08ff */
[C---:B------:R-:W-:Y:S01]  /*7130*/  FFMA R37, R58.reuse, R66, R37 ;  /* 0x000000423a257223 */ /* 0x040fe20000000025 */
[C---:B------:R-:W-:Y:S01]  /*7140*/  FFMA R38, R58.reuse, R67, R38 ;  /* 0x000000433a267223 */ /* 0x040fe20000000026 */
[C---:B------:R-:W-:Y:S01]  /*7150*/  FFMA R39, R58.reuse, R68, R39 ;  /* 0x000000443a277223 */ /* 0x040fe20000000027 */
[----:B------:R-:W-:Y:S01]  /*7160*/  FMUL R24, R57, R24 ;  /* 0x0000001839187220 */ /* 0x000fe20000400000 */
[----:B------:R1:W-:Y:S01]  /*7170*/  STSM.16.M88.4 [R0+0x200], R48 ;  /* 0x0002003000007844 */ /* 0x0003e20000000200 */
[----:B------:R-:W-:Y:S01]  /*7180*/  F2FP.BF16.F32.PACK_AB R34, R37, R36 ;  /* 0x000000242522723e */ /* 0x000fe200000010ff */
[----:B------:R-:W-:Y:S01]  /*7190*/  FMUL R25, R57, R25 ;  /* 0x0000001939197220 */ /* 0x000fe20000400000 */
[----:B------:R-:W-:Y:S05]  /*71a0*/  F2FP.BF16.F32.PACK_AB R35, R39, R38 ;  /* 0x000000262723723e */ /* 0x000fea00000010ff */
[----:B------:R1:W-:Y:S01]  /*71b0*/  STSM.16.M88.4 [R0+0xa00], R12 ;  /* 0x000a000c00007844 */ /* 0x0003e20000000200 */
[C---:B------:R-:W-:Y:S01]  /*71c0*/  FFMA R24, R58.reuse, R69, R24 ;  /* 0x000000453a187223 */ /* 0x040fe20000000018 */
[C---:B------:R-:W-:Y:S01]  /*71d0*/  FFMA R25, R58.reuse, R70, R25 ;  /* 0x000000463a197223 */ /* 0x040fe20000000019 */
[C---:B------:R-:W-:Y:S05]  /*71e0*/  FMUL R26, R57.reuse, R26 ;  /* 0x0000001a391a7220 */ /* 0x040fea0000400000 */
[----:B------:R1:W-:Y:S01]  /*71f0*/  STSM.16.M88.4 [R0+0x1200], R32 ;  /* 0x0012002000007844 */ /* 0x0003e20000000200 */
[C---:B------:R-:W-:Y:S01]  /*7200*/  FMUL R27, R57.reuse, R27 ;  /* 0x0000001b391b7220 */ /* 0x040fe20000400000 */
[----:B------:R-:W-:Y:S01]  /*7210*/  FMUL R28, R57, R28 ;  /* 0x0000001c391c7220 */ /* 0x000fe20000400000 */
[----:B------:R-:W-:Y:S01]  /*7220*/  F2FP.BF16.F32.PACK_AB R24, R25, R24 ;  /* 0x000000181918723e */ /* 0x000fe200000010ff */
[C---:B------:R-:W-:Y:S01]  /*7230*/  FFMA R26, R58.reuse, R71, R26 ;  /* 0x000000473a1a7223 */ /* 0x040fe2000000001a */
[C---:B------:R-:W-:Y:S01]  /*7240*/  FFMA R27, R58.reuse, R72, R27 ;  /* 0x000000483a1b7223 */ /* 0x040fe2000000001b */
[----:B------:R-:W-:Y:S01]  /*7250*/  FFMA R28, R58, R73, R28 ;  /* 0x000000493a1c7223 */ /* 0x000fe2000000001c */
[C---:B------:R-:W-:Y:S01]  /*7260*/  FMUL R29, R57.reuse, R29 ;  /* 0x0000001d391d7220 */ /* 0x040fe20000400000 */
[----:B------:R-:W-:Y:S01]  /*7270*/  SHF.L.U32 R81, R86, 0x10, RZ ;  /* 0x0000001056517819 */ /* 0x000fe200000006ff */
[----:B------:R-:W-:Y:S01]  /*7280*/  FMUL R30, R57, R30 ;  /* 0x0000001e391e7220 */ /* 0x000fe20000400000 */
[----:B------:R-:W-:Y:S01]  /*7290*/  F2FP.BF16.F32.PACK_AB R25, R27, R26 ;  /* 0x0000001a1b19723e */ /* 0x000fe200000010ff */
[C---:B------:R-:W-:Y:S01]  /*72a0*/  FFMA R29, R58.reuse, R74, R29 ;  /* 0x0000004a3a1d7223 */ /* 0x040fe2000000001d */
[C---:B------:R-:W-:Y:S01]  /*72b0*/  FMUL R31, R57.reuse, R31 ;  /* 0x0000001f391f7220 */ /* 0x040fe20000400000 */
[C---:B------:R-:W-:Y:S01]  /*72c0*/  FMUL R4, R57.reuse, R4 ;  /* 0x0000000439047220 */ /* 0x040fe20000400000 */
[C---:B------:R-:W-:Y:S01]  /*72d0*/  FMUL R5, R57.reuse, R5 ;  /* 0x0000000539057220 */ /* 0x040fe20000400000 */
[C---:B------:R-:W-:Y:S01]  /*72e0*/  FFMA R30, R58.reuse, R75, R30 ;  /* 0x0000004b3a1e7223 */ /* 0x040fe2000000001e */
[C---:B------:R-:W-:Y:S01]  /*72f0*/  FMUL R6, R57.reuse, R6 ;  /* 0x0000000639067220 */ /* 0x040fe20000400000 */
[C---:B------:R-:W-:Y:S01]  /*7300*/  FFMA R31, R58.reuse, R76, R31 ;  /* 0x0000004c3a1f7223 */ /* 0x040fe2000000001f */
[C---:B------:R-:W-:Y:S01]  /*7310*/  FMUL R7, R57.reuse, R7 ;  /* 0x0000000739077220 */ /* 0x040fe20000400000 */
[----:B------:R-:W-:Y:S01]  /*7320*/  FFMA R4, R58, R77, R4 ;  /* 0x0000004d3a047223 */ /* 0x000fe20000000004 */
[----:B------:R-:W-:Y:S01]  /*7330*/  LOP3.LUT R82, R86, 0xffff0000, RZ, 0xc0, !PT ;  /* 0xffff000056527812 */ /* 0x000fe200078ec0ff */
[----:B------:R-:W-:Y:S01]  /*7340*/  FMUL R8, R57, R8 ;  /* 0x0000000839087220 */ /* 0x000fe20000400000 */
[C---:B------:R-:W-:Y:S01]  /*7350*/  FFMA R5, R58.reuse, R78, R5 ;  /* 0x0000004e3a057223 */ /* 0x040fe20000000005 */
[----:B------:R-:W-:Y:S01]  /*7360*/  SHF.L.U32 R83, R87, 0x10, RZ ;  /* 0x0000001057537819 */ /* 0x000fe200000006ff */
[----:B------:R-:W-:Y:S01]  /*7370*/  FMUL R9, R57, R9 ;  /* 0x0000000939097220 */ /* 0x000fe20000400000 */
[C---:B------:R-:W-:Y:S01]  /*7380*/  FFMA R6, R58.reuse, R79, R6 ;  /* 0x0000004f3a067223 */ /* 0x040fe20000000006 */
[----:B------:R-:W-:Y:S01]  /*7390*/  LOP3.LUT R84, R87, 0xffff0000, RZ, 0xc0, !PT ;  /* 0xffff000057547812 */ /* 0x000fe200078ec0ff */
[C---:B------:R-:W-:Y:S01]  /*73a0*/  FMUL R10, R57.reuse, R10 ;  /* 0x0000000a390a7220 */ /* 0x040fe20000400000 */
[C---:B------:R-:W-:Y:S01]  /*73b0*/  FFMA R7, R58.reuse, R80, R7 ;  /* 0x000000503a077223 */ /* 0x040fe20000000007 */
[----:B------:R-:W-:Y:S01]  /*73c0*/  FMUL R11, R57, R11 ;  /* 0x0000000b390b7220 */ /* 0x000fe20000400000 */
[C---:B------:R-:W-:Y:S01]  /*73d0*/  FFMA R8, R58.reuse, R81, R8 ;  /* 0x000000513a087223 */ /* 0x040fe20000000008 */
[C---:B------:R-:W-:Y:S01]  /*73e0*/  FFMA R9, R58.reuse, R82, R9 ;  /* 0x000000523a097223 */ /* 0x040fe20000000009 */
[C---:B------:R-:W-:Y:S01]  /*73f0*/  FFMA R10, R58.reuse, R83, R10 ;  /* 0x000000533a0a7223 */ /* 0x040fe2000000000a */
[----:B------:R-:W-:Y:S01]  /*7400*/  FFMA R11, R58, R84, R11 ;  /* 0x000000543a0b7223 */ /* 0x000fe2000000000b */
[----:B------:R-:W-:Y:S01]  /*7410*/  F2FP.BF16.F32.PACK_AB R26, R29, R28 ;  /* 0x0000001c1d1a723e */ /* 0x000fe200000010ff */
[----:B------:R-:W-:Y:S01]  /*7420*/  UIADD3 UR7, UPT, UPT, UR45, 0x1, URZ ;  /* 0x000000012d077890 */ /* 0x000fe2000fffe0ff */
[----:B------:R-:W-:Y:S01]  /*7430*/  F2FP.BF16.F32.PACK_AB R27, R31, R30 ;  /* 0x0000001e1f1b723e */ /* 0x000fe200000010ff */
[----:B------:R-:W-:Y:S01]  /*7440*/  BSSY.RECONVERGENT B0, `(.L_x_111) ;  /* 0x000002d000007945 */ /* 0x000fe20003800200 */
[----:B------:R-:W-:Y:S02]  /*7450*/  F2FP.BF16.F32.PACK_AB R4, R5, R4 ;  /* 0x000000040504723e */ /* 0x000fe400000010ff */
[----:B------:R-:W-:Y:S01]  /*7460*/  F2FP.BF16.F32.PACK_AB R5, R7, R6 ;  /* 0x000000060705723e */ /* 0x000fe200000010ff */
[----:B------:R1:W-:Y:S01]  /*7470*/  STSM.16.M88.4 [R0+0x1a00], R24 ;  /* 0x001a001800007844 */ /* 0x0003e20000000200 */
[----:B------:R-:W-:Y:S02]  /*7480*/  F2FP.BF16.F32.PACK_AB R6, R9, R8 ;  /* 0x000000080906723e */ /* 0x000fe400000010ff */
[----:B------:R-:W-:Y:S05]  /*7490*/  F2FP.BF16.F32.PACK_AB R7, R11, R10 ;  /* 0x0000000a0b07723e */ /* 0x000fea00000010ff */
[----:B------:R1:W-:Y:S01]  /*74a0*/  STSM.16.M88.4 [R0+0x2200], R4 ;  /* 0x0022000400007844 */ /* 0x0003e20000000200 */
[----:B------:R-:W-:Y:S01]  /*74b0*/  @!PT LDS RZ, [RZ] ;  /* 0x00000000fffff984 */ /* 0x000fe20000000800 */
[----:B------:R-:W-:Y:S01]  /*74c0*/  @!PT LDS RZ, [RZ] ;  /* 0x00000000fffff984 */ /* 0x000fe20000000800 */
[----:B------:R-:W-:Y:S01]  /*74d0*/  @!PT LDS RZ, [RZ] ;  /* 0x00000000fffff984 */ /* 0x000fe20000000800 */
[----:B------:R-:W-:Y:S01]  /*74e0*/  @!PT LDS RZ, [RZ] ;  /* 0x00000000fffff984 */ /* 0x000fe20000000800 */
[----:B------:R2:W-:Y:S07]  /*74f0*/  MEMBAR.ALL.CTA ;  /* 0x0000000000007992 */ /* 0x0005ee0000008000 */
[----:B--2---:R-:W2:Y:S02]  /*7500*/  FENCE.VIEW.ASYNC.S ;  /* 0x00000000000073c6 */ /* 0x004ea40000000000 */
[----:B--2---:R-:W-:Y:S06]  /*7510*/  BAR.SYNC.DEFER_BLOCKING 0x1, 0x80 ;  /* 0x0042000000007b1d */ /* 0x004fec0000010000 */
[----:B------:R-:W-:Y:S05]  /*7520*/  @P0 BRA `(.L_x_112) ;  /* 0x0000000000780947 */ /* 0x000fea0003800000 */
[----:B------:R-:W2:Y:S01]  /*7530*/  LDCU.64 UR12, c[0x0][0x348] ;  /* 0x00006900ff0c77ac */ /* 0x000ea20008000a00 */
[----:B------:R-:W-:Y:S02]  /*7540*/  UIMAD UR6, UR45, 0x2800, UR46 ;  /* 0x000028002d0678a4 */ /* 0x000fe4000f8e022e */
[----:B------:R-:W-:Y:S02]  /*7550*/  UIMAD UR9, UR48, 0x50, URZ ;  /* 0x00000050300978a4 */ /* 0x000fe4000f8e02ff */
[----:B------:R-:W-:Y:S02]  /*7560*/  USHF.L.U32 UR10, UR47, 0x6, URZ ;  /* 0x000000062f0a7899 */ /* 0x000fe400080006ff */
[----:B------:R-:W-:Y:S01]  /*7570*/  UIADD3 UR8, UPT, UPT, UR6, 0x200, URZ ;  /* 0x0000020006087890 */ /* 0x000fe2000fffe0ff */
[----:B------:R-:W-:Y:S01]  /*7580*/  UMOV UR11, UR36 ;  /* 0x00000024000b7c82 */ /* 0x000fe20008000000 */
[----:B------:R-:W-:Y:S02]  /*7590*/  UIADD3 UR25, UPT, UPT, UR9, 0x10, URZ ;  /* 0x0000001009197890 */ /* 0x000fe4000fffe0ff */
[----:B------:R-:W-:Y:S01]  /*75a0*/  UIADD3 UR24, UPT, UPT, UR6, 0xa00, URZ ;  /* 0x00000a0006187890 */ /* 0x000fe2000fffe0ff */
[----:B------:R-:W-:Y:S01]  /*75b0*/  UMOV UR27, UR36 ;  /* 0x00000024001b7c82 */ /* 0x000fe20008000000 */
[----:B--2---:R-:W-:Y:S01]  /*75c0*/  UIADD3 UR4, UP0, UPT, UR12, 0x680, URZ ;  /* 0x000006800c047890 */ /* 0x004fe2000ff1e0ff */
[----:B------:R-:W-:Y:S01]  /*75d0*/  UMOV UR26, UR10 ;  /* 0x0000000a001a7c82 */ /* 0x000fe20008000000 */
[----:B------:R-:W-:Y:S02]  /*75e0*/  UIADD3 UR21, UPT, UPT, UR9, 0x20, URZ ;  /* 0x0000002009157890 */ /* 0x000fe4000fffe0ff */
[----:B------:R-:W-:Y:S02]  /*75f0*/  UIADD3.X UR5, UPT, UPT, URZ, UR13, URZ, UP0, !UPT ;  /* 0x0000000dff057290 */ /* 0x000fe400087fe4ff */
[----:B------:R-:W-:Y:S01]  /*7600*/  UIADD3 UR20, UPT, UPT, UR6, 0x1200, URZ ;  /* 0x0000120006147890 */ /* 0x000fe2000fffe0ff */
[----:B------:R-:W-:Y:S01]  /*7610*/  UMOV UR23, UR36 ;  /* 0x0000002400177c82 */ /* 0x000fe20008000000 */
[----:B------:R-:W-:Y:S01]  /*7620*/  UMOV UR22, UR10 ;  /* 0x0000000a00167c82 */ /* 0x000fe20008000000 */
[----:B------:R-:W-:Y:S02]  /*7630*/  UIADD3 UR17, UPT, UPT, UR9, 0x30, URZ ;  /* 0x0000003009117890 */ /* 0x000fe4000fffe0ff */
[----:B------:R-:W-:Y:S02]  /*7640*/  UIADD3 UR16, UPT, UPT, UR6, 0x1a00, URZ ;  /* 0x00001a0006107890 */ /* 0x000fe4000fffe0ff */
[----:B------:R2:W-:Y:S01]  /*7650*/  UTMASTG.3D [UR8], [UR4] ;  /* 0x00000008040073b5 */ /* 0x0005e20008010000 */
[----:B------:R-:W-:Y:S01]  /*7660*/  UMOV UR19, UR36 ;  /* 0x0000002400137c82 */ /* 0x000fe20008000000 */
[----:B------:R-:W-:Y:S01]  /*7670*/  UMOV UR18, UR10 ;  /* 0x0000000a00127c82 */ /* 0x000fe20008000000 */
[----:B------:R-:W-:Y:S02]  /*7680*/  UIADD3 UR13, UPT, UPT, UR9, 0x40, URZ ;  /* 0x00000040090d7890 */ /* 0x000fe4000fffe0ff */
[----:B------:R-:W-:Y:S01]  /*7690*/  UIADD3 UR12, UPT, UPT, UR6, 0x2200, URZ ;  /* 0x00002200060c7890 */ /* 0x000fe2000fffe0ff */
[----:B------:R-:W-:Y:S01]  /*76a0*/  UMOV UR15, UR36 ;  /* 0x00000024000f7c82 */ /* 0x000fe20008000000 */
[----:B------:R2:W-:Y:S01]  /*76b0*/  UTMASTG.3D [UR24], [UR4] ;  /* 0x00000018040073b5 */ /* 0x0005e20008010000 */
[----:B------:R-:W-:Y:S01]  /*76c0*/  UMOV UR14, UR10 ;  /* 0x0000000a000e7c82 */ /* 0x000fe20008000000 */
[----:B------:R2:W-:Y:S01]  /*76d0*/  UTMASTG.3D [UR20], [UR4] ;  /* 0x00000014040073b5 */ /* 0x0005e20008010000 */
[----:B------:R2:W-:Y:S04]  /*76e0*/  UTMASTG.3D [UR16], [UR4] ;  /* 0x00000010040073b5 */ /* 0x0005e80008010000 */
[----:B------:R2:W-:Y:S02]  /*76f0*/  UTMASTG.3D [UR12], [UR4] ;  /* 0x0000000c040073b5 */ /* 0x0005e40008010000 */
[----:B--2---:R0:W-:Y:S02]  /*7700*/  UTMACMDFLUSH ;  /* 0x00000000000079b7 */ /* 0x0041e40000000000 */
.L_x_112:
[----:B------:R-:W-:Y:S05]  /*7710*/  BSYNC.RECONVERGENT B0 ;  /* 0x0000000000007941 */ /* 0x000fea0003800200 */
.L_x_111:
[----:B------:R-:W-:Y:S04]  /*7720*/  BSSY.RECONVERGENT B0, `(.L_x_113) ;  /* 0x0000003000007945 */ /* 0x000fe80003800200 */
[----:B------:R-:W-:Y:S05]  /*7730*/  @P0 BRA `(.L_x_114) ;  /* 0x0000000000040947 */ /* 0x000fea0003800000 */
[----:B------:R-:W-:Y:S04]  /*7740*/  DEPBAR.LE SB0, 0x0 ;  /* 0x000080000000791a */ /* 0x000fe80000000000 */
.L_x_114:
[----:B------:R-:W-:Y:S05]  /*7750*/  BSYNC.RECONVERGENT B0 ;  /* 0x0000000000007941 */ /* 0x000fea0003800200 */
.L_x_113:
[----:B------:R-:W-:Y:S01]  /*7760*/  BAR.SYNC.DEFER_BLOCKING 0x1, 0x80 ;  /* 0x0042000000007b1d */ /* 0x000fe20000010000 */
[----:B------:R-:W-:Y:S01]  /*7770*/  UIADD3 UR49, UPT, UPT, UR49, 0x1, URZ ;  /* 0x0000000131317890 */ /* 0x000fe2000fffe0ff */
[----:B------:R-:W-:Y:S03]  /*7780*/  IADD3 R56, PT, PT, R56, 0x1, RZ ;  /* 0x0000000138387810 */ /* 0x000fe60007ffe0ff */
[----:B------:R-:W-:Y:S09]  /*7790*/  UISETP.NE.AND UP0, UPT, UR49, URZ, UPT ;  /* 0x000000ff3100728c */ /* 0x000ff2000bf05270 */
[----:B------:R-:W-:Y:S05]  /*77a0*/  BRA.U !UP0, `(.L_x_115) ;  /* 0x0000000108287547 */ /* 0x000fea000b800000 */
[----:B------:R-:W-:Y:S01]  /*77b0*/  ISETP.NE.AND P0, PT, R105, RZ, PT ;  /* 0x000000ff6900720c */ /* 0x000fe20003f05270 */
[----:B-1----:R-:W1:Y:S11]  /*77c0*/  S2R R0, SR_CgaCtaId ;  /* 0x0000000000007919 */ /* 0x002e760000008800 */
[----:B------:R-:W-:Y:S01]  /*77d0*/  @!UPT UIADD3 URZ, UPT, UPT, URZ, URZ, URZ ;  /* 0x000000fffffff290 */ /* 0x000fe2000fffe0ff */
[C---:B------:R-:W-:Y:S01]  /*77e0*/  @P0 LEA R3, R100.reuse, UR46, 0x3 ;  /* 0x0000002e64030c11 */ /* 0x040fe2000f8e18ff */
[----:B------:R-:W-:Y:S04]  /*77f0*/  VIADD R100, R100, 0x1 ;  /* 0x0000000164647836 */ /* 0x000fe80000000000 */
[----:B------:R-:W-:Y:S05]  /*7800*/  @P0 VIADD R3, R3, 0xc0 ;  /* 0x000000c003030836 */ /* 0x000fea0000000000 */
[----:B-1----:R-:W-:Y:S04]  /*7810*/  @P0 PRMT R0, R0, 0x654, R3 ;  /* 0x0000065400000816 */ /* 0x002fe80000000003 */
[----:B------:R2:W-:Y:S01]  /*7820*/  @P0 SYNCS.ARRIVE.TRANS64.RED.A1T0 RZ, [R0+URZ], RZ ;  /* 0x000000ff00ff09a7 */ /* 0x0005e200081004ff */
[C---:B------:R-:W-:Y:S04]  /*7830*/  ISETP.NE.AND P0, PT, R100.reuse, 0x2, PT ;  /* 0x000000026400780c */ /* 0x040fe80003f05270 */
[----:B------:R-:W-:Y:S09]  /*7840*/  SEL R100, R100, RZ, P0 ;  /* 0x000000ff64647207 */ /* 0x000ff20000000000 */
.L_x_115:
[----:B------:R-:W-:Y:S01]  /*7850*/  ISETP.NE.AND P0, PT, R99, 0x2, PT ;  /* 0x000000026300780c */ /* 0x000fe20003f05270 */
[----:B------:R-:W-:Y:S01]  /*7860*/  UISETP.NE.AND UP1, UPT, UR56, URZ, UPT ;  /* 0x000000ff3800728c */ /* 0x000fe2000bf25270 */
[----:B------:R-:W-:Y:S01]  /*7870*/  ISETP.NE.AND P1, PT, R56, 0x4, PT ;  /* 0x000000043800780c */ /* 0x000fe20003f25270 */
[----:B------:R-:W-:Y:S01]  /*7880*/  UISETP.NE.AND UP0, UPT, UR7, 0x2, UPT ;  /* 0x000000020700788c */ /* 0x000fe2000bf05270 */
[----:B------:R-:W-:Y:S01]  /*7890*/  SEL R3, RZ, 0x1, P0 ;  /* 0x00000001ff037807 */ /* 0x000fe20000000000 */
[----:B------:R-:W-:Y:S01]  /*78a0*/  UIADD3 UR48, UPT, UPT, UR37, UR58, URZ ;  /* 0x0000003a25307290 */ /* 0x000fe2000fffe0ff */
[----:B-12---:R-:W-:Y:S01]  /*78b0*/  SEL R0, RZ, 0x1, P1 ;  /* 0x00000001ff007807 */ /* 0x006fe20000800000 */
[----:B------:R-:W-:Y:S01]  /*78c0*/  USEL UR4, URZ, 0x1, UP0 ;  /* 0x00000001ff047887 */ /* 0x000fe20008000000 */
[----:B------:R-:W-:Y:S01]  /*78d0*/  LOP3.LUT R101, R101, R3, RZ, 0x3c, !PT ;  /* 0x0000000365657212 */ /* 0x000fe200078e3cff */
[----:B------:R-:W-:Y:S01]  /*78e0*/  UIADD3 UR47, UPT, UPT, UR38, UR59, URZ ;  /* 0x0000003b262f7290 */ /* 0x000fe2000fffe0ff */
[----:B------:R-:W-:Y:S01]  /*78f0*/  LOP3.LUT R102, R102, R0, RZ, 0x3c, !PT ;  /* 0x0000000066667212 */ /* 0x000fe200078e3cff */
[----:B------:R-:W-:Y:S01]  /*7900*/  USEL UR45, UR7, URZ, UP0 ;  /* 0x000000ff072d7287 */ /* 0x000fe20008000000 */
[----:B------:R-:W-:Y:S01]  /*7910*/  SEL R99, R99, RZ, P0 ;  /* 0x000000ff63637207 */ /* 0x000fe20000000000 */
[----:B------:R-:W-:Y:S01]  /*7920*/  UMOV UR36, UR57 ;  /* 0x0000003900247c82 */ /* 0x000fe20008000000 */
[----:B------:R-:W-:Y:S02]  /*7930*/  SEL R56, R56, RZ, P1 ;  /* 0x000000ff38387207 */ /* 0x000fe40000800000 */
[----:B------:R-:W-:Y:S01]  /*7940*/  LOP3.LUT R103, R103, UR4, RZ, 0x3c, !PT ;  /* 0x0000000467677c12 */ /* 0x000fe2000f8e3cff */
[----:B------:R-:W-:Y:S06]  /*7950*/  BRA.U UP1, `(.L_x_116) ;  /* 0xffffffd901c47547 */ /* 0x000fec000b83ffff */
[----:B------:R-:W-:-:S09]  /*7960*/  UISETP.NE.AND UP0, UPT, UR63, URZ, UPT ;  /* 0x000000ff3f00728c */ /* 0x000fd2000bf05270 */
[----:B------:R-:W-:Y:S05]  /*7970*/  BRA.U !UP0, `(.L_x_117) ;  /* 0x0000000108487547 */ /* 0x000fea000b800000 */
[----:B------:R-:W1:Y:S02]  /*7980*/  LDCU.64 UR4, c[0x0][0x890] ;  /* 0x00011200ff0477ac */ /* 0x000e640008000a00 */
[----:B-1----:R-:W-:-:S04]  /*7990*/  UISETP.NE.U32.AND UP0, UPT, UR4, URZ, UPT ;  /* 0x000000ff0400728c */ /* 0x002fc8000bf05070 */
[----:B------:R-:W-:-:S09]  /*79a0*/  UISETP.NE.AND.EX UP0, UPT, UR5, URZ, UPT, UP0 ;  /* 0x000000ff0500728c */ /* 0x000fd2000bf05300 */
[----:B------:R-:W-:Y:S05]  /*79b0*/  BRA.U UP0, `(.L_x_118) ;  /* 0x00000001000c7547 */ /* 0x000fea000b800000 */
[----:B------:R-:W-:-:S13]  /*79c0*/  FSETP.NEU.AND P0, PT, R58, RZ, PT ;  /* 0x000000ff3a00720b */ /* 0x000fda0003f0d000 */
[----:B------:R-:W-:Y:S05]  /*79d0*/  @!P0 EXIT ;  /* 0x000000000000894d */ /* 0x000fea0003800000 */
[----:B------:R-:W-:Y:S05]  /*79e0*/  BRA `(.L_x_117) ;  /* 0x00000000002c7947 */ /* 0x000fea0003800000 */
.L_x_118:
[----:B------:R-:W-:Y:S01]  /*79f0*/  LOP3.LUT P0, RZ, R97, 0xff, RZ, 0xc0, !PT ;  /* 0x000000ff61ff7812 */ /* 0x000fe2000780c0ff */
[----:B------:R-:W-:-:S12]  /*7a00*/  BSSY.RECONVERGENT B0, `(.L_x_117) ;  /* 0x0000009000007945 */ /* 0x000fd80003800200 */
[----:B------:R-:W-:Y:S05]  /*7a10*/  @P0 BRA `(.L_x_119) ;  /* 0x0000000000140947 */ /* 0x000fea0003800000 */
[----:B------:R-:W1:Y:S02]  /*7a20*/  LDCU.64 UR4, c[0x0][0x888] ;  /* 0x00011100ff0477ac */ /* 0x000e640008000a00 */
[----:B-1----:R-:W-:-:S04]  /*7a30*/  ISETP.NE.U32.AND P0, PT, RZ, UR4, PT ;  /* 0x00000004ff007c0c */ /* 0x002fc8000bf05070 */
[----:B------:R-:W-:-:S13]  /*7a40*/  ISETP.NE.AND.EX P0, PT, RZ, UR5, PT, P0 ;  /* 0x00000005ff007c0c */ /* 0x000fda000bf05300 */
[----:B------:R-:W-:Y:S05]  /*7a50*/  @!P0 EXIT ;  /* 0x000000000000894d */ /* 0x000fea0003800000 */
[----:B------:R-:W-:Y:S05]  /*7a60*/  BRA `(.L_x_120) ;  /* 0x0000000000087947 */ /* 0x000fea0003800000 */
.L_x_119:
[----:B------:R-:W-:-:S13]  /*7a70*/  FSETP.NEU.AND P0, PT, R58, RZ, PT ;  /* 0x000000ff3a00720b */ /* 0x000fda0003f0d000 */
[----:B------:R-:W-:Y:S05]  /*7a80*/  @!P0 EXIT ;  /* 0x000000000000894d */ /* 0x000fea0003800000 */
.L_x_120:
[----:B------:R-:W-:Y:S05]  /*7a90*/  BSYNC.RECONVERGENT B0 ;  /* 0x0000000000007941 */ /* 0x000fea0003800200 */
.L_x_117:
[----:B------:R-:W-:-:S04]  /*7aa0*/  DEPBAR.LE SB0, 0x0 ;  /* 0x000080000000791a */ /* 0x000fc80000000000 */
[----:B------:R-:W-:Y:S05]  /*7ab0*/  EXIT ;  /* 0x000000000000794d */ /* 0x000fea0003800000 */
.L_x_25:
[----:B-1----:R1:W2:Y:S02]  /*7ac0*/  SYNCS.PHASECHK.TRANS64.TRYWAIT P0, [R0+URZ+0x150], R2 ;  /* 0x00015002000075a7 */ /* 0x0022a400080011ff */
[----:B--2---:R-:W-:Y:S05]  /*7ad0*/  @!P0 NANOSLEEP.SYNCS 0x989680 ;  /* 0x009896800000895d */ /* 0x004fea0003900000 */
[----:B------:R-:W2:Y:S02]  /*7ae0*/  @!P0 SYNCS.PHASECHK.TRANS64 P0, [R0+URZ+0x150], R2 ;  /* 0x00015002000085a7 */ /* 0x000ea400080010ff */
[----:B--2---:R-:W-:Y:S05]  /*7af0*/  @!P0 BRA `(.L_x_25) ;  /* 0xfffffffc00f08947 */ /* 0x004fea000383ffff */
[----:B------:R-:W-:Y:S05]  /*7b00*/  BRA `(.L_x_121) ;  /* 0xffffff9c00987947 */ /* 0x000fea000383ffff */
.L_x_28:
[----:B-1----:R-:W-:Y:S07]  /*7b10*/  MOV R0, UR33 ;  /* 0x0000002100007c02 */ /* 0x002fee0008000f00 */
.L_x_122:
[----:B-1----:R1:W2:Y:S02]  /*7b20*/  SYNCS.PHASECHK.TRANS64.TRYWAIT P0, [R0+URZ+0x58], R3 ;  /* 0x00005803000075a7 */ /* 0x0022a400080011ff */
[----:B--2---:R-:W-:Y:S05]  /*7b30*/  @!P0 NANOSLEEP.SYNCS 0x989680 ;  /* 0x009896800000895d */ /* 0x004fea0003900000 */
[----:B------:R-:W2:Y:S02]  /*7b40*/  @!P0 SYNCS.PHASECHK.TRANS64 P0, [R0+URZ+0x58], R3 ;  /* 0x00005803000085a7 */ /* 0x000ea400080010ff */
[----:B--2---:R-:W-:Y:S05]  /*7b50*/  @!P0 BRA `(.L_x_122) ;  /* 0xfffffffc00f08947 */ /* 0x004fea000383ffff */
[----:B------:R-:W-:Y:S05]  /*7b60*/  BRA `(.L_x_27) ;  /* 0xffffff9c00d87947 */ /* 0x000fea000383ffff */
.L_x_35:
[----:B-1----:R-:W-:Y:S07]  /*7b70*/  MOV R0, UR9 ;  /* 0x0000000900007c02 */ /* 0x002fee0008000f00 */
.L_x_123:
[----:B-1----:R1:W2:Y:S02]  /*7b80*/  SYNCS.PHASECHK.TRANS64.TRYWAIT P0, [R0+URZ+0x58], R3 ;  /* 0x00005803000075a7 */ /* 0x0022a400080011ff */
[----:B--2---:R-:W-:Y:S05]  /*7b90*/  @!P0 NANOSLEEP.SYNCS 0x989680 ;  /* 0x009896800000895d */ /* 0x004fea0003900000 */
[----:B------:R-:W2:Y:S02]  /*7ba0*/  @!P0 SYNCS.PHASECHK.TRANS64 P0, [R0+URZ+0x58], R3 ;  /* 0x00005803000085a7 */ /* 0x000ea400080010ff */
[----:B--2---:R-:W-:Y:S05]  /*7bb0*/  @!P0 BRA `(.L_x_123) ;  /* 0xfffffffc00f08947 */ /* 0x004fea000383ffff */
[----:B------:R-:W-:Y:S05]  /*7bc0*/  BRA `(.L_x_34) ;  /* 0xffffffa000987947 */ /* 0x000fea000383ffff */
.L_x_40:
[----:B-1----:R1:W2:Y:S02]  /*7bd0*/  SYNCS.PHASECHK.TRANS64.TRYWAIT P0, [R3+URZ+0xe0], R0 ;  /* 0x0000e000030075a7 */ /* 0x0022a400080011ff */
[----:B--2---:R-:W-:Y:S05]  /*7be0*/  @!P0 NANOSLEEP.SYNCS 0x989680 ;  /* 0x009896800000895d */ /* 0x004fea0003900000 */
[----:B------:R-:W2:Y:S02]  /*7bf0*/  @!P0 SYNCS.PHASECHK.TRANS64 P0, [R3+URZ+0xe0], R0 ;  /* 0x0000e000030085a7 */ /* 0x000ea400080010ff */
[----:B--2---:R-:W-:Y:S05]  /*7c00*/  @!P0 BRA `(.L_x_40) ;  /* 0xfffffffc00f08947 */ /* 0x004fea000383ffff */
[----:B------:R-:W-:Y:S05]  /*7c10*/  BRA `(.L_x_124) ;  /* 0xffffffa400387947 */ /* 0x000fea000383ffff */
.L_x_44:
[----:B------:R-:W-:-:S07]  /*7c20*/  MOV R0, UR4 ;  /* 0x0000000400007c02 */ /* 0x000fce0008000f00 */
.L_x_125:
[----:B-1----:R1:W2:Y:S02]  /*7c30*/  SYNCS.PHASECHK.TRANS64.TRYWAIT P0, [R0+URZ], R2 ;  /* 0x00000002000075a7 */ /* 0x0022a400080011ff */
[----:B--2---:R-:W-:Y:S05]  /*7c40*/  @!P0 NANOSLEEP.SYNCS 0x989680 ;  /* 0x009896800000895d */ /* 0x004fea0003900000 */
[----:B------:R-:W2:Y:S02]  /*7c50*/  @!P0 SYNCS.PHASECHK.TRANS64 P0, [R0+URZ], R2 ;  /* 0x00000002000085a7 */ /* 0x000ea400080010ff */
[----:B--2---:R-:W-:Y:S05]  /*7c60*/  @!P0 BRA `(.L_x_125) ;  /* 0xfffffffc00f08947 */ /* 0x004fea000383ffff */
[----:B------:R-:W-:Y:S05]  /*7c70*/  BRA `(.L_x_126) ;  /* 0xffffffa800dc7947 */ /* 0x000fea000383ffff */
.L_x_45:
[----:B------:R-:W-:-:S07]  /*7c80*/  MOV R0, UR5 ;  /* 0x0000000500007c02 */ /* 0x000fce0008000f00 */
.L_x_127:
[----:B-1----:R1:W2:Y:S02]  /*7c90*/  SYNCS.PHASECHK.TRANS64.TRYWAIT P0, [R0+URZ], R3 ;  /* 0x00000003000075a7 */ /* 0x0022a400080011ff */
[----:B--2---:R-:W-:Y:S05]  /*7ca0*/  @!P0 NANOSLEEP.SYNCS 0x989680 ;  /* 0x009896800000895d */ /* 0x004fea0003900000 */
[----:B------:R-:W2:Y:S02]  /*7cb0*/  @!P0 SYNCS.PHASECHK.TRANS64 P0, [R0+URZ], R3 ;  /* 0x00000003000085a7 */ /* 0x000ea400080010ff */
[----:B--2---:R-:W-:Y:S05]  /*7cc0*/  @!P0 BRA `(.L_x_127) ;  /* 0xfffffffc00f08947 */ /* 0x004fea000383ffff */
[----:B------:R-:W-:Y:S05]  /*7cd0*/  BRA `(.L_x_128) ;  /* 0xffffffa800e87947 */ /* 0x000fea000383ffff */
.L_x_46:
[----:B------:R-:W-:-:S07]  /*7ce0*/  MOV R0, UR5 ;  /* 0x0000000500007c02 */ /* 0x000fce0008000f00 */
.L_x_129:
[----:B-1----:R1:W2:Y:S02]  /*7cf0*/  SYNCS.PHASECHK.TRANS64.TRYWAIT P0, [R0+URZ], R3 ;  /* 0x00000003000075a7 */ /* 0x0022a400080011ff */
[----:B--2---:R-:W-:Y:S05]  /*7d00*/  @!P0 NANOSLEEP.SYNCS 0x989680 ;  /* 0x009896800000895d */ /* 0x004fea0003900000 */
[----:B------:R-:W2:Y:S02]  /*7d10*/  @!P0 SYNCS.PHASECHK.TRANS64 P0, [R0+URZ], R3 ;  /* 0x00000003000085a7 */ /* 0x000ea400080010ff */
[----:B--2---:R-:W-:Y:S05]  /*7d20*/  @!P0 BRA `(.L_x_129) ;  /* 0xfffffffc00f08947 */ /* 0x004fea000383ffff */
[----:B------:R-:W-:Y:S05]  /*7d30*/  BRA `(.L_x_130) ;  /* 0xffffffa800f47947 */ /* 0x000fea000383ffff */
.L_x_47:
[----:B------:R-:W-:-:S07]  /*7d40*/  MOV R0, UR5 ;  /* 0x0000000500007c02 */ /* 0x000fce0008000f00 */
.L_x_131:
[----:B-1----:R1:W2:Y:S02]  /*7d50*/  SYNCS.PHASECHK.TRANS64.TRYWAIT P0, [R0+URZ], R3 ;  /* 0x00000003000075a7 */ /* 0x0022a400080011ff */
[----:B--2---:R-:W-:Y:S05]  /*7d60*/  @!P0 NANOSLEEP.SYNCS 0x989680 ;  /* 0x009896800000895d */ /* 0x004fea0003900000 */
[----:B------:R-:W2:Y:S02]  /*7d70*/  @!P0 SYNCS.PHASECHK.TRANS64 P0, [R0+URZ], R3 ;  /* 0x00000003000085a7 */ /* 0x000ea400080010ff */
[----:B--2---:R-:W-:Y:S05]  /*7d80*/  @!P0 BRA `(.L_x_131) ;  /* 0xfffffffc00f08947 */ /* 0x004fea000383ffff */
[----:B------:R-:W-:Y:S05]  /*7d90*/  BRA `(.L_x_132) ;  /* 0xffffffac00007947 */ /* 0x000fea000383ffff */
.L_x_48:
[----:B------:R-:W-:-:S07]  /*7da0*/  MOV R0, UR5 ;  /* 0x0000000500007c02 */ /* 0x000fce0008000f00 */
.L_x_133:
[----:B-1----:R1:W2:Y:S02]  /*7db0*/  SYNCS.PHASECHK.TRANS64.TRYWAIT P0, [R0+URZ], R3 ;  /* 0x00000003000075a7 */ /* 0x0022a400080011ff */
[----:B--2---:R-:W-:Y:S05]  /*7dc0*/  @!P0 NANOSLEEP.SYNCS 0x989680 ;  /* 0x009896800000895d */ /* 0x004fea0003900000 */
[----:B------:R-:W2:Y:S02]  /*7dd0*/  @!P0 SYNCS.PHASECHK.TRANS64 P0, [R0+URZ], R3 ;  /* 0x00000003000085a7 */ /* 0x000ea400080010ff */
[----:B--2---:R-:W-:Y:S05]  /*7de0*/  @!P0 BRA `(.L_x_133) ;  /* 0xfffffffc00f08947 */ /* 0x004fea000383ffff */
[----:B------:R-:W-:Y:S05]  /*7df0*/  BRA `(.L_x_134) ;  /* 0xffffffac000c7947 */ /* 0x000fea000383ffff */
.L_x_49:
[----:B------:R-:W-:-:S07]  /*7e00*/  MOV R0, UR5 ;  /* 0x0000000500007c02 */ /* 0x000fce0008000f00 */
.L_x_135:
[----:B-1----:R1:W2:Y:S02]  /*7e10*/  SYNCS.PHASECHK.TRANS64.TRYWAIT P0, [R0+URZ], R3 ;  /* 0x00000003000075a7 */ /* 0x0022a400080011ff */
[----:B--2---:R-:W-:Y:S05]  /*7e20*/  @!P0 NANOSLEEP.SYNCS 0x989680 ;  /* 0x009896800000895d */ /* 0x004fea0003900000 */
[----:B------:R-:W2:Y:S02]  /*7e30*/  @!P0 SYNCS.PHASECHK.TRANS64 P0, [R0+URZ], R3 ;  /* 0x00000003000085a7 */ /* 0x000ea400080010ff */
[----:B--2---:R-:W-:Y:S05]  /*7e40*/  @!P0 BRA `(.L_x_135) ;  /* 0xfffffffc00f08947 */ /* 0x004fea000383ffff */
[----:B------:R-:W-:Y:S05]  /*7e50*/  BRA `(.L_x_136) ;  /* 0xffffffac00187947 */ /* 0x000fea000383ffff */
.L_x_50:
[----:B------:R-:W-:-:S07]  /*7e60*/  MOV R0, UR5 ;  /* 0x0000000500007c02 */ /* 0x000fce0008000f00 */
.L_x_137:
[----:B-1----:R1:W2:Y:S02]  /*7e70*/  SYNCS.PHASECHK.TRANS64.TRYWAIT P0, [R0+URZ], R3 ;  /* 0x00000003000075a7 */ /* 0x0022a400080011ff */
[----:B--2---:R-:W-:Y:S05]  /*7e80*/  @!P0 NANOSLEEP.SYNCS 0x989680 ;  /* 0x009896800000895d */ /* 0x004fea0003900000 */
[----:B------:R-:W2:Y:S02]  /*7e90*/  @!P0 SYNCS.PHASECHK.TRANS64 P0, [R0+URZ], R3 ;  /* 0x00000003000085a7 */ /* 0x000ea400080010ff */
[----:B--2---:R-:W-:Y:S05]  /*7ea0*/  @!P0 BRA `(.L_x_137) ;  /* 0xfffffffc00f08947 */ /* 0x004fea000383ffff */
[----:B------:R-:W-:Y:S05]  /*7eb0*/  BRA `(.L_x_138) ;  /* 0xffffffac00247947 */ /* 0x000fea000383ffff */
.L_x_51:
[----:B------:R-:W-:-:S07]  /*7ec0*/  MOV R0, UR5 ;  /* 0x0000000500007c02 */ /* 0x000fce0008000f00 */
.L_x_139:
[----:B-1----:R1:W2:Y:S02]  /*7ed0*/  SYNCS.PHASECHK.TRANS64.TRYWAIT P0, [R0+URZ], R3 ;  /* 0x00000003000075a7 */ /* 0x0022a400080011ff */
[----:B--2---:R-:W-:Y:S05]  /*7ee0*/  @!P0 NANOSLEEP.SYNCS 0x989680 ;  /* 0x009896800000895d */ /* 0x004fea0003900000 */
[----:B------:R-:W2:Y:S02]  /*7ef0*/  @!P0 SYNCS.PHASECHK.TRANS64 P0, [R0+URZ], R3 ;  /* 0x00000003000085a7 */ /* 0x000ea400080010ff */
[----:B--2---:R-:W-:Y:S05]  /*7f00*/  @!P0 BRA `(.L_x_139) ;  /* 0xfffffffc00f08947 */ /* 0x004fea000383ffff */
[----:B------:R-:W-:Y:S05]  /*7f10*/  BRA `(.L_x_140) ;  /* 0xffffffac00307947 */ /* 0x000fea000383ffff */
.L_x_52:
[----:B------:R-:W-:-:S07]  /*7f20*/  MOV R0, UR5 ;  /* 0x0000000500007c02 */ /* 0x000fce0008000f00 */
.L_x_141:
[----:B-1----:R1:W2:Y:S02]  /*7f30*/  SYNCS.PHASECHK.TRANS64.TRYWAIT P0, [R0+URZ], R3 ;  /* 0x00000003000075a7 */ /* 0x0022a400080011ff */
[----:B--2---:R-:W-:Y:S05]  /*7f40*/  @!P0 NANOSLEEP.SYNCS 0x989680 ;  /* 0x009896800000895d */ /* 0x004fea0003900000 */
[----:B------:R-:W2:Y:S02]  /*7f50*/  @!P0 SYNCS.PHASECHK.TRANS64 P0, [R0+URZ], R3 ;  /* 0x00000003000085a7 */ /* 0x000ea400080010ff */
[----:B--2---:R-:W-:Y:S05]  /*7f60*/  @!P0 BRA `(.L_x_141) ;  /* 0xfffffffc00f08947 */ /* 0x004fea000383ffff */
[----:B------:R-:W-:Y:S05]  /*7f70*/  BRA `(.L_x_142) ;  /* 0xffffffac003c7947 */ /* 0x000fea000383ffff */
.L_x_53:
[----:B------:R-:W-:-:S07]  /*7f80*/  MOV R0, UR5 ;  /* 0x0000000500007c02 */ /* 0x000fce0008000f00 */
.L_x_143:
[----:B-1----:R1:W2:Y:S02]  /*7f90*/  SYNCS.PHASECHK.TRANS64.TRYWAIT P0, [R0+URZ], R3 ;  /* 0x00000003000075a7 */ /* 0x0022a400080011ff */
[----:B--2---:R-:W-:Y:S05]  /*7fa0*/  @!P0 NANOSLEEP.SYNCS 0x989680 ;  /* 0x009896800000895d */ /* 0x004fea0003900000 */
[----:B------:R-:W2:Y:S02]  /*7fb0*/  @!P0 SYNCS.PHASECHK.TRANS64 P0, [R0+URZ], R3 ;  /* 0x00000003000085a7 */ /* 0x000ea400080010ff */
[----:B--2---:R-:W-:Y:S05]  /*7fc0*/  @!P0 BRA `(.L_x_143) ;  /* 0xfffffffc00f08947 */ /* 0x004fea000383ffff */
[----:B------:R-:W-:Y:S05]  /*7fd0*/  BRA `(.L_x_144) ;  /* 0xffffffac00487947 */ /* 0x000fea000383ffff */
.L_x_56:
[----:B-1----:R1:W2:Y:S02]  /*7fe0*/  SYNCS.PHASECHK.TRANS64.TRYWAIT P0, [R2+URZ+0x140], R4 ;  /* 0x00014004020075a7 */ /* 0x0022a400080011ff */
[----:B--2---:R-:W-:Y:S05]  /*7ff0*/  @!P0 NANOSLEEP.SYNCS 0x989680 ;  /* 0x009896800000895d */ /* 0x004fea0003900000 */
[----:B------:R-:W2:Y:S02]  /*8000*/  @!P0 SYNCS.PHASECHK.TRANS64 P0, [R2+URZ+0x140], R4 ;  /* 0x00014004020085a7 */ /* 0x000ea400080010ff */
[----:B--2---:R-:W-:Y:S05]  /*8010*/  @!P0 BRA `(.L_x_56) ;  /* 0xfffffffc00f08947 */ /* 0x004fea000383ffff */
[----:B------:R-:W-:Y:S05]  /*8020*/  BRA `(.L_x_145) ;  /* 0xffffffac00a47947 */ /* 0x000fea000383ffff */
.L_x_57:
[----:B------:R-:W-:-:S07]  /*8030*/  MOV R2, UR4 ;  /* 0x0000000400027c02 */ /* 0x000fce0008000f00 */
.L_x_146:
[----:B-1----:R1:W2:Y:S02]  /*8040*/  SYNCS.PHASECHK.TRANS64.TRYWAIT P0, [R2+URZ+0xf0], R5 ;  /* 0x0000f005020075a7 */ /* 0x0022a400080011ff */
[----:B--2---:R-:W-:Y:S05]  /*8050*/  @!P0 NANOSLEEP.SYNCS 0x989680 ;  /* 0x009896800000895d */ /* 0x004fea0003900000 */
[----:B------:R-:W2:Y:S02]  /*8060*/  @!P0 SYNCS.PHASECHK.TRANS64 P0, [R2+URZ+0xf0], R5 ;  /* 0x0000f005020085a7 */ /* 0x000ea400080010ff */
[----:B--2---:R-:W-:Y:S05]  /*8070*/  @!P0 BRA `(.L_x_146) ;  /* 0xfffffffc00f08947 */ /* 0x004fea000383ffff */
[----:B------:R-:W-:Y:S05]  /*8080*/  BRA `(.L_x_147) ;  /* 0xffffffac00b47947 */ /* 0x000fea000383ffff */
.L_x_58:
[----:B-1----:R1:W2:Y:S02]  /*8090*/  SYNCS.PHASECHK.TRANS64.TRYWAIT P1, [R2+URZ+0xe0], R4 ;  /* 0x0000e004020075a7 */ /* 0x0022a400080211ff */
[----:B--2---:R-:W-:Y:S05]  /*80a0*/  @!P1 NANOSLEEP.SYNCS 0x989680 ;  /* 0x009896800000995d */ /* 0x004fea0003900000 */
[----:B------:R-:W2:Y:S02]  /*80b0*/  @!P1 SYNCS.PHASECHK.TRANS64 P1, [R2+URZ+0xe0], R4 ;  /* 0x0000e004020095a7 */ /* 0x000ea400080210ff */
[----:B--2---:R-:W-:Y:S05]  /*80c0*/  @!P1 BRA `(.L_x_58) ;  /* 0xfffffffc00f09947 */ /* 0x004fea000383ffff */
[----:B------:R-:W-:Y:S05]  /*80d0*/  BRA `(.L_x_148) ;  /* 0xffffffac00e47947 */ /* 0x000fea000383ffff */
.L_x_61:
[----:B------:R-:W-:-:S07]  /*80e0*/  MOV R0, UR4 ;  /* 0x0000000400007c02 */ /* 0x000fce0008000f00 */
.L_x_149:
[----:B-1----:R1:W2:Y:S02]  /*80f0*/  SYNCS.PHASECHK.TRANS64.TRYWAIT P0, [R0+URZ+0xf0], R2 ;  /* 0x0000f002000075a7 */ /* 0x0022a400080011ff */
[----:B--2---:R-:W-:Y:S05]  /*8100*/  @!P0 NANOSLEEP.SYNCS 0x989680 ;  /* 0x009896800000895d */ /* 0x004fea0003900000 */
[----:B------:R-:W2:Y:S02]  /*8110*/  @!P0 SYNCS.PHASECHK.TRANS64 P0, [R0+URZ+0xf0], R2 ;  /* 0x0000f002000085a7 */ /* 0x000ea400080010ff */
[----:B--2---:R-:W-:Y:S05]  /*8120*/  @!P0 BRA `(.L_x_149) ;  /* 0xfffffffc00f08947 */ /* 0x004fea000383ffff */
[----:B------:R-:W-:Y:S05]  /*8130*/  BRA `(.L_x_60) ;  /* 0xffffffb000387947 */ /* 0x000fea000383ffff */
.L_x_68:
[----:B-1----:R1:W2:Y:S02]  /*8140*/  SYNCS.PHASECHK.TRANS64.TRYWAIT P1, [R0+URZ+0xe0], R2 ;  /* 0x0000e002000075a7 */ /* 0x0022a400080211ff */
[----:B--2---:R-:W-:Y:S05]  /*8150*/  @!P1 NANOSLEEP.SYNCS 0x989680 ;  /* 0x009896800000995d */ /* 0x004fea0003900000 */
[----:B------:R-:W2:Y:S02]  /*8160*/  @!P1 SYNCS.PHASECHK.TRANS64 P1, [R0+URZ+0xe0], R2 ;  /* 0x0000e002000095a7 */ /* 0x000ea400080210ff */
[----:B--2---:R-:W-:Y:S05]  /*8170*/  @!P1 BRA `(.L_x_68) ;  /* 0xfffffffc00f09947 */ /* 0x004fea000383ffff */
[----:B------:R-:W-:Y:S05]  /*8180*/  BRA `(.L_x_150) ;  /* 0xffffffb400ac7947 */ /* 0x000fea000383ffff */
.L_x_69:
[----:B------:R-:W-:-:S07]  /*8190*/  MOV R2, UR31 ;  /* 0x0000001f00027c02 */ /* 0x000fce0008000f00 */
.L_x_151:
[----:B-1----:R1:W2:Y:S02]  /*81a0*/  SYNCS.PHASECHK.TRANS64.TRYWAIT P0, [R2+URZ+0x120], R0 ;  /* 0x00012000020075a7 */ /* 0x0022a400080011ff */
[----:B--2---:R-:W-:Y:S05]  /*81b0*/  @!P0 NANOSLEEP.SYNCS 0x989680 ;  /* 0x009896800000895d */ /* 0x004fea0003900000 */
[----:B------:R-:W2:Y:S02]  /*81c0*/  @!P0 SYNCS.PHASECHK.TRANS64 P0, [R2+URZ+0x120], R0 ;  /* 0x00012000020085a7 */ /* 0x000ea400080010ff */
[----:B--2---:R-:W-:Y:S05]  /*81d0*/  @!P0 BRA `(.L_x_151) ;  /* 0xfffffffc00f08947 */ /* 0x004fea000383ffff */
[----:B------:R-:W-:Y:S05]  /*81e0*/  BRA `(.L_x_152) ;  /* 0xffffffb400f87947 */ /* 0x000fea000383ffff */
.L_x_72:
[----:B------:R-:W-:Y:S07]  /*81f0*/  MOV R0, UR7 ;  /* 0x0000000700007c02 */ /* 0x000fee0008000f00 */
.L_x_153:
[----:B-1----:R1:W2:Y:S02]  /*8200*/  SYNCS.PHASECHK.TRANS64.TRYWAIT P0, [R0+URZ], R2 ;  /* 0x00000002000075a7 */ /* 0x0022a400080011ff */
[----:B--2---:R-:W-:Y:S05]  /*8210*/  @!P0 NANOSLEEP.SYNCS 0x989680 ;  /* 0x009896800000895d */ /* 0x004fea0003900000 */
[----:B------:R-:W2:Y:S02]  /*8220*/  @!P0 SYNCS.PHASECHK.TRANS64 P0, [R0+URZ], R2 ;  /* 0x00000002000085a7 */ /* 0x000ea400080010ff */
[----:B--2---:R-:W-:Y:S05]  /*8230*/  @!P0 BRA `(.L_x_153) ;  /* 0xfffffffc00f08947 */ /* 0x004fea000383ffff */
[----:B------:R-:W-:Y:S05]  /*8240*/  BRA `(.L_x_71) ;  /* 0xffffffb800147947 */ /* 0x000fea000383ffff */
.L_x_75:
[----:B------:R-:W-:-:S07]  /*8250*/  MOV R0, UR4 ;  /* 0x0000000400007c02 */ /* 0x000fce0008000f00 */
.L_x_154:
[----:B--2---:R2:W4:Y:S02]  /*8260*/  SYNCS.PHASECHK.TRANS64.TRYWAIT P0, [R0+URZ], R2 ;  /* 0x00000002000075a7 */ /* 0x00452400080011ff */
[----:B----4-:R-:W-:Y:S05]  /*8270*/  @!P0 NANOSLEEP.SYNCS 0x989680 ;  /* 0x009896800000895d */ /* 0x010fea0003900000 */
[----:B------:R-:W4:Y:S02]  /*8280*/  @!P0 SYNCS.PHASECHK.TRANS64 P0, [R0+URZ], R2 ;  /* 0x00000002000085a7 */ /* 0x000f2400080010ff */
[----:B----4-:R-:W-:Y:S05]  /*8290*/  @!P0 BRA `(.L_x_154) ;  /* 0xfffffffc00f08947 */ /* 0x010fea000383ffff */
[----:B------:R-:W-:Y:S05]  /*82a0*/  BRA `(.L_x_155) ;  /* 0xffffffb800f07947 */ /* 0x000fea000383ffff */
.L_x_76:
[----:B------:R-:W-:-:S07]  /*82b0*/  MOV R0, UR5 ;  /* 0x0000000500007c02 */ /* 0x000fce0008000f00 */
.L_x_156:
[----:B-1----:R1:W2:Y:S02]  /*82c0*/  SYNCS.PHASECHK.TRANS64.TRYWAIT P0, [R0+URZ], R3 ;  /* 0x00000003000075a7 */ /* 0x0022a400080011ff */
[----:B--2---:R-:W-:Y:S05]  /*82d0*/  @!P0 NANOSLEEP.SYNCS 0x989680 ;  /* 0x009896800000895d */ /* 0x004fea0003900000 */
[----:B------:R-:W2:Y:S02]  /*82e0*/  @!P0 SYNCS.PHASECHK.TRANS64 P0, [R0+URZ], R3 ;  /* 0x00000003000085a7 */ /* 0x000ea400080010ff */
[----:B--2---:R-:W-:Y:S05]  /*82f0*/  @!P0 BRA `(.L_x_156) ;  /* 0xfffffffc00f08947 */ /* 0x004fea000383ffff */
[----:B------:R-:W-:Y:S05]  /*8300*/  BRA `(.L_x_157) ;  /* 0xffffffb800fc7947 */ /* 0x000fea000383ffff */
.L_x_77:
[----:B------:R-:W-:-:S07]  /*8310*/  MOV R0, UR5 ;  /* 0x0000000500007c02 */ /* 0x000fce0008000f00 */
.L_x_158:
[----:B-1----:R1:W2:Y:S02]  /*8320*/  SYNCS.PHASECHK.TRANS64.TRYWAIT P0, [R0+URZ], R3 ;  /* 0x00000003000075a7 */ /* 0x0022a400080011ff */
[----:B--2---:R-:W-:Y:S05]  /*8330*/  @!P0 NANOSLEEP.SYNCS 0x989680 ;  /* 0x009896800000895d */ /* 0x004fea0003900000 */
[----:B------:R-:W2:Y:S02]  /*8340*/  @!P0 SYNCS.PHASECHK.TRANS64 P0, [R0+URZ], R3 ;  /* 0x00000003000085a7 */ /* 0x000ea400080010ff */
[----:B--2---:R-:W-:Y:S05]  /*8350*/  @!P0 BRA `(.L_x_158) ;  /* 0xfffffffc00f08947 */ /* 0x004fea000383ffff */
[----:B------:R-:W-:Y:S05]  /*8360*/  BRA `(.L_x_159) ;  /* 0xffffffbc00087947 */ /* 0x000fea000383ffff */
.L_x_78:
[----:B-1----:R-:W-:-:S07]  /*8370*/  MOV R0, UR4 ;  /* 0x0000000400007c02 */ /* 0x002fce0008000f00 */
.L_x_160:
[----:B-1----:R1:W2:Y:S02]  /*8380*/  SYNCS.PHASECHK.TRANS64.TRYWAIT P0, [R0+URZ], R2 ;  /* 0x00000002000075a7 */ /* 0x0022a400080011ff */
[----:B--2---:R-:W-:Y:S05]  /*8390*/  @!P0 NANOSLEEP.SYNCS 0x989680 ;  /* 0x009896800000895d */ /* 0x004fea0003900000 */
[----:B------:R-:W2:Y:S02]  /*83a0*/  @!P0 SYNCS.PHASECHK.TRANS64 P0, [R0+URZ], R2 ;  /* 0x00000002000085a7 */ /* 0x000ea400080010ff */
[----:B--2---:R-:W-:Y:S05]  /*83b0*/  @!P0 BRA `(.L_x_160) ;  /* 0xfffffffc00f08947 */ /* 0x004fea000383ffff */
[----:B------:R-:W-:Y:S05]  /*83c0*/  BRA `(.L_x_161) ;  /* 0xffffffbc00147947 */ /* 0x000fea000383ffff */
.L_x_83:
[----:B--2---:R2:W3:Y:S02]  /*83d0*/  SYNCS.PHASECHK.TRANS64.TRYWAIT P0, [R3+URZ+0xe0], R0 ;  /* 0x0000e000030075a7 */ /* 0x0044e400080011ff */
[----:B---3--:R-:W-:Y:S05]  /*83e0*/  @!P0 NANOSLEEP.SYNCS 0x989680 ;  /* 0x009896800000895d */ /* 0x008fea0003900000 */
[----:B------:R-:W3:Y:S02]  /*83f0*/  @!P0 SYNCS.PHASECHK.TRANS64 P0, [R3+URZ+0xe0], R0 ;  /* 0x0000e000030085a7 */ /* 0x000ee400080010ff */
[----:B---3--:R-:W-:Y:S05]  /*8400*/  @!P0 BRA `(.L_x_83) ;  /* 0xfffffffc00f08947 */ /* 0x008fea000383ffff */
[----:B------:R-:W-:Y:S05]  /*8410*/  BRA `(.L_x_162) ;  /* 0xffffffc000387947 */ /* 0x000fea000383ffff */
.L_x_86:
[----:B--2---:R-:W-:Y:S07]  /*8420*/  MOV R0, UR6 ;  /* 0x0000000600007c02 */ /* 0x004fee0008000f00 */
.L_x_163:
[----:B--2---:R2:W3:Y:S02]  /*8430*/  SYNCS.PHASECHK.TRANS64.TRYWAIT P1, [R0+URZ+0xd8], R2 ;  /* 0x0000d802000075a7 */ /* 0x0044e400080211ff */
[----:B---3--:R-:W-:Y:S05]  /*8440*/  @!P1 NANOSLEEP.SYNCS 0x989680 ;  /* 0x009896800000995d */ /* 0x008fea0003900000 */
[----:B------:R-:W3:Y:S02]  /*8450*/  @!P1 SYNCS.PHASECHK.TRANS64 P1, [R0+URZ+0xd8], R2 ;  /* 0x0000d802000095a7 */ /* 0x000ee400080210ff */
[----:B---3--:R-:W-:Y:S05]  /*8460*/  @!P1 BRA `(.L_x_163) ;  /* 0xfffffffc00f09947 */ /* 0x008fea000383ffff */
[----:B------:R-:W-:Y:S05]  /*8470*/  BRA `(.L_x_85) ;  /* 0xffffffc400a87947 */ /* 0x000fea000383ffff */
.L_x_89:
[----:B------:R-:W-:Y:S07]  /*8480*/  MOV R2, UR7 ;  /* 0x0000000700027c02 */ /* 0x000fee0008000f00 */
.L_x_164:
[----:B--2---:R2:W3:Y:S02]  /*8490*/  SYNCS.PHASECHK.TRANS64.TRYWAIT P2, [R2+URZ+0xc0], R0 ;  /* 0x0000c000020075a7 */ /* 0x0044e400080411ff */
[----:B---3--:R-:W-:Y:S05]  /*84a0*/  @!P2 NANOSLEEP.SYNCS 0x989680 ;  /* 0x009896800000a95d */ /* 0x008fea0003900000 */
[----:B------:R-:W3:Y:S02]  /*84b0*/  @!P2 SYNCS.PHASECHK.TRANS64 P2, [R2+URZ+0xc0], R0 ;  /* 0x0000c0000200a5a7 */ /* 0x000ee400080410ff */
[----:B---3--:R-:W-:Y:S05]  /*84c0*/  @!P2 BRA `(.L_x_164) ;  /* 0xfffffffc00f0a947 */ /* 0x008fea000383ffff */
[----:B------:R-:W-:Y:S05]  /*84d0*/  BRA `(.L_x_165) ;  /* 0xffffffc800047947 */ /* 0x000fea000383ffff */
.L_x_91:
[----:B------:R-:W-:-:S07]  /*84e0*/  MOV R0, UR4 ;  /* 0x0000000400007c02 */ /* 0x000fce0008000f00 */
.L_x_166:
[----:B---3--:R3:W4:Y:S02]  /*84f0*/  SYNCS.PHASECHK.TRANS64.TRYWAIT P0, [R0+URZ], R2 ;  /* 0x00000002000075a7 */ /* 0x00872400080011ff */
[----:B----4-:R-:W-:Y:S05]  /*8500*/  @!P0 NANOSLEEP.SYNCS 0x989680 ;  /* 0x009896800000895d */ /* 0x010fea0003900000 */
[----:B------:R-:W4:Y:S02]  /*8510*/  @!P0 SYNCS.PHASECHK.TRANS64 P0, [R0+URZ], R2 ;  /* 0x00000002000085a7 */ /* 0x000f2400080010ff */
[----:B----4-:R-:W-:Y:S05]  /*8520*/  @!P0 BRA `(.L_x_166) ;  /* 0xfffffffc00f08947 */ /* 0x010fea000383ffff */
[----:B------:R-:W-:Y:S05]  /*8530*/  BRA `(.L_x_167) ;  /* 0xffffffc800f47947 */ /* 0x000fea000383ffff */
.L_x_93:
[----:B--2---:R2:W3:Y:S02]  /*8540*/  SYNCS.PHASECHK.TRANS64.TRYWAIT P0, [R8+URZ+0xe0], R0 ;  /* 0x0000e000080075a7 */ /* 0x0044e400080011ff */
[----:B---3--:R-:W-:Y:S05]  /*8550*/  @!P0 NANOSLEEP.SYNCS 0x989680 ;  /* 0x009896800000895d */ /* 0x008fea0003900000 */
[----:B------:R-:W3:Y:S02]  /*8560*/  @!P0 SYNCS.PHASECHK.TRANS64 P0, [R8+URZ+0xe0], R0 ;  /* 0x0000e000080085a7 */ /* 0x000ee400080010ff */
[----:B---3--:R-:W-:Y:S05]  /*8570*/  @!P0 BRA `(.L_x_93) ;  /* 0xfffffffc00f08947 */ /* 0x008fea000383ffff */
[----:B------:R-:W-:Y:S05]  /*8580*/  BRA `(.L_x_168) ;  /* 0xffffffcc00cc7947 */ /* 0x000fea000383ffff */
.L_x_103:
[----:B-1----:R1:W2:Y:S02]  /*8590*/  SYNCS.PHASECHK.TRANS64.TRYWAIT P0, [R0+URZ+0xb0], R3 ;  /* 0x0000b003000075a7 */ /* 0x0022a400080011ff */
[----:B--2---:R-:W-:Y:S05]  /*85a0*/  @!P0 NANOSLEEP.SYNCS 0x989680 ;  /* 0x009896800000895d */ /* 0x004fea0003900000 */
[----:B------:R-:W2:Y:S02]  /*85b0*/  @!P0 SYNCS.PHASECHK.TRANS64 P0, [R0+URZ+0xb0], R3 ;  /* 0x0000b003000085a7 */ /* 0x000ea400080010ff */
[----:B--2---:R-:W-:Y:S05]  /*85c0*/  @!P0 BRA `(.L_x_103) ;  /* 0xfffffffc00f08947 */ /* 0x004fea000383ffff */
[----:B------:R-:W-:Y:S05]  /*85d0*/  BRA `(.L_x_102) ;  /* 0xffffffdc00007947 */ /* 0x000fea000383ffff */
.L_x_105:
[----:B-1----:R1:W3:Y:S02]  /*85e0*/  SYNCS.PHASECHK.TRANS64.TRYWAIT P1, [R17+URZ+0x100], R4 ;  /* 0x00010004110075a7 */ /* 0x0022e400080211ff */
[----:B---3--:R-:W-:Y:S05]  /*85f0*/  @!P1 NANOSLEEP.SYNCS 0x989680 ;  /* 0x009896800000995d */ /* 0x008fea0003900000 */
[----:B------:R-:W3:Y:S02]  /*8600*/  @!P1 SYNCS.PHASECHK.TRANS64 P1, [R17+URZ+0x100], R4 ;  /* 0x00010004110095a7 */ /* 0x000ee400080210ff */
[----:B---3--:R-:W-:Y:S05]  /*8610*/  @!P1 BRA `(.L_x_105) ;  /* 0xfffffffc00f09947 */ /* 0x008fea000383ffff */
[----:B------:R-:W-:Y:S05]  /*8620*/  BRA `(.L_x_104) ;  /* 0xffffffdc00707947 */ /* 0x000fea000383ffff */
        .weak           $__internal_0_$__cuda_sm10x_tcgen05_guardrail_trap_col_being_dealloced_not_returned_by_alloc
        .type           $__internal_0_$__cuda_sm10x_tcgen05_guardrail_trap_col_being_dealloced_not_returned_by_alloc,@function
        .size           $__internal_0_$__cuda_sm10x_tcgen05_guardrail_trap_col_being_dealloced_not_returned_by_alloc,($__internal_1_$__cuda_sm10x_tcgen05_guardrail_trap_phase_invalid_during_alloc - $__internal_0_$__cuda_sm10x_tcgen05_guardrail_trap_col_being_dealloced_not_returned_by_alloc)
$__internal_0_$__cuda_sm10x_tcgen05_guardrail_trap_col_being_dealloced_not_returned_by_alloc:
[----:B------:R-:W-:Y:S05]  /*8630*/  BPT.TRAP 0x1 ;  /* 0x000000040000795c */ /* 0x000fea0000300000 */
[----:B------:R-:W-:-:S04]  /*8640*/  HFMA2 R3, -RZ, RZ, 0, 0 ;  /* 0x00000000ff037431 */ /* 0x000fc800000001ff */
[----:B------:R-:W-:Y:S05]  /*8650*/  RET.REL.NODEC R2 `(_ZN7cutlass13device_kernelINS_4gemm6kernel13GemmUniversalIN4cute5tupleIJiiiiEEENS1_10collective13CollectiveMmaINS1_35MainloopSm100TmaUmmaWarpSpecializedILi11ELi2ELi4ENS5_IJNS4_1CILi2EEENSA_ILi1EEESC_EEEEENS5_IJNSA_ILi64EEENSA_ILi80EEESF_EEENS_10bfloat16_tENS5_IJlSC_lEEESI_SJ_NS4_8TiledMMAINS4_8MMA_AtomIJNS4_20SM100_MMA_F16BF16_SSISI_SI_fLi64ELi80ELNS4_4UMMA5MajorE0ELSO_0ELNSN_7ScaleInE0ELSP_0EEEEEENS4_6LayoutINS5_IJSC_SC_SC_EEENS5_IJNSA_ILi0EEESU_SU_EEEEENS5_IJNS4_10UnderscoreESX_SX_EEEEENS4_13SM90_TMA_LOADENS4_14ComposedLayoutINS4_7SwizzleILi3ELi4ELi3EEENS4_18smem_ptr_flag_bitsILi16EEENSS_INS5_IJNSA_ILi8EEESF_EEENS5_IJSF_SC_EEEEEEEvNS4_8identityENS4_23SM90_TMA_LOAD_MULTICASTES1A_vS1B_EENS_8epilogue10collective18CollectiveEpilogueINS1E_23Sm100TmaWarpSpecializedILi2ELi1ELi40ELb1ELb0EEEJSH_NS5_IJNSS_ISF_SC_EENSS_ISG_SC_EEEEESI_SJ_SI_SJ_NS1E_6fusion15FusionCallbacksIS1I_NS1M_17LinearCombinationISI_fSI_fLNS_15FloatRoundStyleE2EEESH_S1L_JEEENS4_5SM1004TMEM4LOAD26SM100_TMEM_LOAD_16dp256b2xES10_NS11_INS12_ILi1ELi4ELi3EEES15_NSS_INS5_IJS16_NSA_ILi16EEEEEENS5_IJS1X_SC_EEEEEEENS4_17SM75_U32x4_LDSM_NENS4_14SM90_TMA_STOREES21_NS4_17SM90_U32x4_STSM_NENS4_39AutoVectorizingCopyWithAssumedAlignmentILi128EEEEEEvvEEEEvNT_6ParamsE) ;  /* 0xffffff7802687950 */ /* 0x000fea0003c3ffff */
        .weak           $__internal_1_$__cuda_sm10x_tcgen05_guardrail_trap_phase_invalid_during_alloc
        .type           $__internal_1_$__cuda_sm10x_tcgen05_guardrail_trap_phase_invalid_during_alloc,@function
        .size           $__internal_1_$__cuda_sm10x_tcgen05_guardrail_trap_phase_invalid_during_alloc,($__internal_2_$__cuda_sm10x_tcgen05_guardrail_trap_unallocated_columns_being_dealloced - $__internal_1_$__cuda_sm10x_tcgen05_guardrail_trap_phase_invalid_during_alloc)
$__internal_1_$__cuda_sm10x_tcgen05_guardrail_trap_phase_invalid_during_alloc:
[----:B------:R-:W-:Y:S05]  /*8660*/  BPT.TRAP 0x1 ;  /* 0x000000040000795c */ /* 0x000fea0000300000 */
[----:B------:R-:W-:-:S04]  /*8670*/  MOV R5, 0x0 ;  /* 0x0000000000057802 */ /* 0x000fc80000000f00 */
[----:B------:R-:W-:Y:S05]  /*8680*/  RET.REL.NODEC R4 `(_ZN7cutlass13device_kernelINS_4gemm6kernel13GemmUniversalIN4cute5tupleIJiiiiEEENS1_10collective13CollectiveMmaINS1_35MainloopSm100TmaUmmaWarpSpecializedILi11ELi2ELi4ENS5_IJNS4_1CILi2EEENSA_ILi1EEESC_EEEEENS5_IJNSA_ILi64EEENSA_ILi80EEESF_EEENS_10bfloat16_tENS5_IJlSC_lEEESI_SJ_NS4_8TiledMMAINS4_8MMA_AtomIJNS4_20SM100_MMA_F16BF16_SSISI_SI_fLi64ELi80ELNS4_4UMMA5MajorE0ELSO_0ELNSN_7ScaleInE0ELSP_0EEEEEENS4_6LayoutINS5_IJSC_SC_SC_EEENS5_IJNSA_ILi0EEESU_SU_EEEEENS5_IJNS4_10UnderscoreESX_SX_EEEEENS4_13SM90_TMA_LOADENS4_14ComposedLayoutINS4_7SwizzleILi3ELi4ELi3EEENS4_18smem_ptr_flag_bitsILi16EEENSS_INS5_IJNSA_ILi8EEESF_EEENS5_IJSF_SC_EEEEEEEvNS4_8identityENS4_23SM90_TMA_LOAD_MULTICASTES1A_vS1B_EENS_8epilogue10collective18CollectiveEpilogueINS1E_23Sm100TmaWarpSpecializedILi2ELi1ELi40ELb1ELb0EEEJSH_NS5_IJNSS_ISF_SC_EENSS_ISG_SC_EEEEESI_SJ_SI_SJ_NS1E_6fusion15FusionCallbacksIS1I_NS1M_17LinearCombinationISI_fSI_fLNS_15FloatRoundStyleE2EEESH_S1L_JEEENS4_5SM1004TMEM4LOAD26SM100_TMEM_LOAD_16dp256b2xES10_NS11_INS12_ILi1ELi4ELi3EEES15_NSS_INS5_IJS16_NSA_ILi16EEEEEENS5_IJS1X_SC_EEEEEEENS4_17SM75_U32x4_LDSM_NENS4_14SM90_TMA_STOREES21_NS4_17SM90_U32x4_STSM_NENS4_39AutoVectorizingCopyWithAssumedAlignmentILi128EEEEEEvvEEEEvNT_6ParamsE) ;  /* 0xffffff78045c7950 */ /* 0x000fea0003c3ffff */
        .weak           $__internal_2_$__cuda_sm10x_tcgen05_guardrail_trap_unallocated_columns_being_dealloced
        .type           $__internal_2_$__cuda_sm10x_tcgen05_guardrail_trap_unallocated_columns_being_dealloced,@function
        .size           $__internal_2_$__cuda_sm10x_tcgen05_guardrail_trap_unallocated_columns_being_dealloced,(.L_x_170 - $__internal_2_$__cuda_sm10x_tcgen05_guardrail_trap_unallocated_columns_being_dealloced)
$__internal_2_$__cuda_sm10x_tcgen05_guardrail_trap_unallocated_columns_being_dealloced:
[----:B------:R-:W-:Y:S05]  /*8690*/  BPT.TRAP 0x1 ;  /* 0x000000040000795c */ /* 0x000fea0000300000 */
[----:B------:R-:W-:-:S04]  /*86a0*/  HFMA2 R3, -RZ, RZ, 0, 0 ;  /* 0x00000000ff037431 */ /* 0x000fc800000001ff */
[----:B------:R-:W-:Y:S05]  /*86b0*/  RET.REL.NODEC R2 `(_ZN7cutlass13device_kernelINS_4gemm6kernel13GemmUniversalIN4cute5tupleIJiiiiEEENS1_10collective13CollectiveMmaINS1_35MainloopSm100TmaUmmaWarpSpecializedILi11ELi2ELi4ENS5_IJNS4_1CILi2EEENSA_ILi1EEESC_EEEEENS5_IJNSA_ILi64EEENSA_ILi80EEESF_EEENS_10bfloat16_tENS5_IJlSC_lEEESI_SJ_NS4_8TiledMMAINS4_8MMA_AtomIJNS4_20SM100_MMA_F16BF16_SSISI_SI_fLi64ELi80ELNS4_4UMMA5MajorE0ELSO_0ELNSN_7ScaleInE0ELSP_0EEEEEENS4_6LayoutINS5_IJSC_SC_SC_EEENS5_IJNSA_ILi0EEESU_SU_EEEEENS5_IJNS4_10UnderscoreESX_SX_EEEEENS4_13SM90_TMA_LOADENS4_14ComposedLayoutINS4_7SwizzleILi3ELi4ELi3EEENS4_18smem_ptr_flag_bitsILi16EEENSS_INS5_IJNSA_ILi8EEESF_EEENS5_IJSF_SC_EEEEEEEvNS4_8identityENS4_23SM90_TMA_LOAD_MULTICASTES1A_vS1B_EENS_8epilogue10collective18CollectiveEpilogueINS1E_23Sm100TmaWarpSpecializedILi2ELi1ELi40ELb1ELb0EEEJSH_NS5_IJNSS_ISF_SC_EENSS_ISG_SC_EEEEESI_SJ_SI_SJ_NS1E_6fusion15FusionCallbacksIS1I_NS1M_17LinearCombinationISI_fSI_fLNS_15FloatRoundStyleE2EEESH_S1L_JEEENS4_5SM1004TMEM4LOAD26SM100_TMEM_LOAD_16dp256b2xES10_NS11_INS12_ILi1ELi4ELi3EEES15_NSS_INS5_IJS16_NSA_ILi16EEEEEENS5_IJS1X_SC_EEEEEEENS4_17SM75_U32x4_LDSM_NENS4_14SM90_TMA_STOREES21_NS4_17SM90_U32x4_STSM_NENS4_39AutoVectorizingCopyWithAssumedAlignmentILi128EEEEEEvvEEEEvNT_6ParamsE) ;  /* 0xffffff7802507950 */ /* 0x000fea0003c3ffff */
.L_x_169:
[----:B------:R-:W-:-:S00]  /*86c0*/  BRA `(.L_x_169) ;  /* 0xfffffffc00fc7947 */ /* 0x000fc0000383ffff */
[----:B------:R-:W-:-:S00]  /*86d0*/  NOP ;  /* 0x0000000000007918 */ /* 0x000fc00000000000 */
        /* <DEDUP_REMOVED lines=10> */
.L_x_170:


//--------------------- .nv.global.init           --------------------------
	.section	.nv.global.init,"aw",@progbits
.nv.global.init:
	.type		$str$27,@object
	.size		$str$27,($str$28 - $str$27)
$str$27:
        /*0000*/ 	.byte	0x28, 0x61, 0x64, 0x64, 0x72, 0x65, 0x73, 0x73, 0x20, 0x26, 0x20, 0x6d, 0x61, 0x73, 0x6b, 0x29
        /*0010*/ 	.byte	0x20, 0x3d, 0x3d, 0x20, 0x30, 0x00
	.type		$str$28,@object
	.size		$str$28,($str$26 - $str$28)
$str$28:
        /*0016*/ 	.byte	0x2f, 0x74, 0x6d, 0x70, 0x2f, 0x63, 0x75, 0x74, 0x6c, 0x61, 0x73, 0x73, 0x5f, 0x73, 0x77, 0x65
        /*0026*/ 	.byte	0x65, 0x70, 0x5f, 0x73, 0x72, 0x63, 0x2f, 0x69, 0x6e, 0x63, 0x6c, 0x75, 0x64, 0x65, 0x2f, 0x63
        /*0036*/ 	.byte	0x75, 0x74, 0x65, 0x2f, 0x70, 0x6f, 0x69, 0x6e, 0x74, 0x65, 0x72, 0x5f, 0x66, 0x6c, 0x61, 0x67
        /*0046*/ 	.byte	0x67, 0x65, 0x64, 0x2e, 0x68, 0x70, 0x70, 0x00
	.type		$str$26,@object
	.size		$str$26,($str$25 - $str$26)
$str$26:
        /*004e*/ 	.byte	0x2f, 0x74, 0x6d, 0x70, 0x2f, 0x63, 0x75, 0x74, 0x6c, 0x61, 0x73, 0x73, 0x5f, 0x73, 0x77, 0x65
        /*005e*/ 	.byte	0x65, 0x70, 0x5f, 0x73, 0x72, 0x63, 0x2f, 0x69, 0x6e, 0x63, 0x6c, 0x75, 0x64, 0x65, 0x2f, 0x63
        /*006e*/ 	.byte	0x75, 0x74, 0x65, 0x2f, 0x61, 0x74, 0x6f, 0x6d, 0x2f, 0x63, 0x6f, 0x70, 0x79, 0x5f, 0x74, 0x72
        /*007e*/ 	.byte	0x61, 0x69, 0x74, 0x73, 0x5f, 0x73, 0x6d, 0x31, 0x30, 0x30, 0x2e, 0x68, 0x70, 0x70, 0x00
	.type		$str$25,@object
	.size		$str$25,(__unnamed_1 - $str$25)
$str$25:
        /*008d*/ 	.byte	0x28, 0x28, 0x75, 0x69, 0x6e, 0x74, 0x33, 0x32, 0x5f, 0x74, 0x28, 0x74, 0x68, 0x72, 0x65, 0x61
        /*009d*/ 	.byte	0x64, 0x49, 0x64, 0x78, 0x2e, 0x78, 0x29, 0x20, 0x2f, 0x20, 0x33, 0x32, 0x29, 0x20, 0x25, 0x20
        /*00ad*/ 	.byte	0x34, 0x29, 0x20, 0x3d, 0x3d, 0x20, 0x28, 0x28, 0x28, 0x74, 0x6d, 0x65, 0x6d, 0x5f, 0x61, 0x64
        /*00bd*/ 	.byte	0x64, 0x72, 0x20, 0x3e, 0x3e, 0x20, 0x31, 0x36, 0x29, 0x20, 0x2f, 0x20, 0x33, 0x32, 0x29, 0x20
        /*00cd*/ 	.byte	0x25, 0x20, 0x34, 0x29, 0x00
	.type		__unnamed_1,@object
	.size		__unnamed_1,(__unnamed_2 - __unnamed_1)
__unnamed_1:
        /*00d2*/ 	.byte	0x61, 0x75, 0x74, 0x6f, 0x20, 0x63, 0x75, 0x74, 0x65, 0x3a, 0x3a, 0x61, 0x73, 0x5f, 0x70, 0x6f
        /* <DEDUP_REMOVED lines=24> */
        /*0262*/ 	.byte	0x43, 0x3c, 0x35, 0x31, 0x32, 0x30, 0x3e, 0x3e, 0x3e, 0x3e, 0x5d, 0x00
	.type		__unnamed_2,@object
	.size		__unnamed_2,(.L_2 - __unnamed_2)
__unnamed_2:
        /* <DEDUP_REMOVED lines=42> */
        /*050e*/ 	.byte	0x3e, 0x5d, 0x00
.L_2:


//--------------------- .nv.shared._ZN7cutlass13device_kernelINS_4gemm6kernel13GemmUniversalIN4cute5tupleIJiiiiEEENS1_10collective13CollectiveMmaINS1_35MainloopSm100TmaUmmaWarpSpecializedILi11ELi2ELi4ENS5_IJNS4_1CILi2EEENSA_ILi1EEESC_EEEEENS5_IJNSA_ILi64EEENSA_ILi80EEESF_EEENS_10bfloat16_tENS5_IJlSC_lEEESI_SJ_NS4_8TiledMMAINS4_8MMA_AtomIJNS4_20SM100_MMA_F16BF16_SSISI_SI_fLi64ELi80ELNS4_4UMMA5MajorE0ELSO_0ELNSN_7ScaleInE0ELSP_0EEEEEENS4_6LayoutINS5_IJSC_SC_SC_EEENS5_IJNSA_ILi0EEESU_SU_EEEEENS5_IJNS4_10UnderscoreESX_SX_EEEEENS4_13SM90_TMA_LOADENS4_14ComposedLayoutINS4_7SwizzleILi3ELi4ELi3EEENS4_18smem_ptr_flag_bitsILi16EEENSS_INS5_IJNSA_ILi8EEESF_EEENS5_IJSF_SC_EEEEEEEvNS4_8identityENS4_23SM90_TMA_LOAD_MULTICASTES1A_vS1B_EENS_8epilogue10collective18CollectiveEpilogueINS1E_23Sm100TmaWarpSpecializedILi2ELi1ELi40ELb1ELb0EEEJSH_NS5_IJNSS_ISF_SC_EENSS_ISG_SC_EEEEESI_SJ_SI_SJ_NS1E_6fusion15FusionCallbacksIS1I_NS1M_17LinearCombinationISI_fSI_fLNS_15FloatRoundStyleE2EEESH_S1L_JEEENS4_5SM1004TMEM4LOAD26SM100_TMEM_LOAD_16dp256b2xES10_NS11_INS12_ILi1ELi4ELi3EEES15_NSS_INS5_IJS16_NSA_ILi16EEEEEENS5_IJS1X_SC_EEEEEEENS4_17SM75_U32x4_LDSM_NENS4_14SM90_TMA_STOREES21_NS4_17SM90_U32x4_STSM_NENS4_39AutoVectorizingCopyWithAssumedAlignmentILi128EEEEEEvvEEEEvNT_6ParamsE --------------------------
	.section	.nv.shared._ZN7cutlass13device_kernelINS_4gemm6kernel13GemmUniversalIN4cute5tupleIJiiiiEEENS1_10collective13CollectiveMmaINS1_35MainloopSm100TmaUmmaWarpSpecializedILi11ELi2ELi4ENS5_IJNS4_1CILi2EEENSA_ILi1EEESC_EEEEENS5_IJNSA_ILi64EEENSA_ILi80EEESF_EEENS_10bfloat16_tENS5_IJlSC_lEEESI_SJ_NS4_8TiledMMAINS4_8MMA_AtomIJNS4_20SM100_MMA_F16BF16_SSISI_SI_fLi64ELi80ELNS4_4UMMA5MajorE0ELSO_0ELNSN_7ScaleInE0ELSP_0EEEEEENS4_6LayoutINS5_IJSC_SC_SC_EEENS5_IJNSA_ILi0EEESU_SU_EEEEENS5_IJNS4_10UnderscoreESX_SX_EEEEENS4_13SM90_TMA_LOADENS4_14ComposedLayoutINS4_7SwizzleILi3ELi4ELi3EEENS4_18smem_ptr_flag_bitsILi16EEENSS_INS5_IJNSA_ILi8EEESF_EEENS5_IJSF_SC_EEEEEEEvNS4_8identityENS4_23SM90_TMA_LOAD_MULTICASTES1A_vS1B_EENS_8epilogue10collective18CollectiveEpilogueINS1E_23Sm100TmaWarpSpecializedILi2ELi1ELi40ELb1ELb0EEEJSH_NS5_IJNSS_ISF_SC_EENSS_ISG_SC_EEEEESI_SJ_SI_SJ_NS1E_6fusion15FusionCallbacksIS1I_NS1M_17LinearCombinationISI_fSI_fLNS_15FloatRoundStyleE2EEESH_S1L_JEEENS4_5SM1004TMEM4LOAD26SM100_TMEM_LOAD_16dp256b2xES10_NS11_INS12_ILi1ELi4ELi3EEES15_NSS_INS5_IJS16_NSA_ILi16EEEEEENS5_IJS1X_SC_EEEEEEENS4_17SM75_U32x4_LDSM_NENS4_14SM90_TMA_STOREES21_NS4_17SM90_U32x4_STSM_NENS4_39AutoVectorizingCopyWithAssumedAlignmentILi128EEEEEEvvEEEEvNT_6ParamsE,"aw",@nobits
	.sectionflags	@""
	.align	16
	.zero		1024


//--------------------- .nv.shared.reserved.0     --------------------------
	.section	.nv.shared.reserved.0,"aw",@nobits
	.weak		__nv_reservedSMEM_offset_0_alias
	.size		__nv_reservedSMEM_offset_0_alias, 0, 64
	.other		__nv_reservedSMEM_offset_0_alias,@"STO_CUDA_RESERVED_SHARED STV_DEFAULT"
__nv_reservedSMEM_offset_0_alias:
	.zero		0
.nv.shared.reserved.0:
	.zero		64
	.weak		__nv_reservedSMEM_tcgen05_partition
	.type		__nv_reservedSMEM_tcgen05_partition,@object
	.size		__nv_reservedSMEM_tcgen05_partition,(.L_0 - __nv_reservedSMEM_tcgen05_partition)
__nv_reservedSMEM_tcgen05_partition:
	.zero		32
.L_0:


//--------------------- .nv.global                --------------------------
	.section	.nv.global,"aw",@nobits
.nv.global:
	.type		_ZN40_INTERNAL_55e0c108_4_k_cu_4270c51a_146994cute1_E,@object
	.size		_ZN40_INTERNAL_55e0c108_4_k_cu_4270c51a_146994cute1_E,(_ZN40_INTERNAL_55e0c108_4_k_cu_4270c51a_146994cuda3std3__45__cpo6cbeginE - _ZN40_INTERNAL_55e0c108_4_k_cu_4270c51a_146994cute1_E)
_ZN40_INTERNAL_55e0c108_4_k_cu_4270c51a_146994cute1_E:
	.zero		1
	.type		_ZN40_INTERNAL_55e0c108_4_k_cu_4270c51a_146994cuda3std3__45__cpo6cbeginE,@object
	.size		_ZN40_INTERNAL_55e0c108_4_k_cu_4270c51a_146994cuda3std3__45__cpo6cbeginE,(_ZN40_INTERNAL_55e0c108_4_k_cu_4270c51a_146994cuda3std3__48in_placeE - _ZN40_INTERNAL_55e0c108_4_k_cu_4270c51a_146994cuda3std3__45__cpo6cbeginE)
_ZN40_INTERNAL_55e0c108_4_k_cu_4270c51a_146994cuda3std3__45__cpo6cbeginE:
	.zero		1
	.type		_ZN40_INTERNAL_55e0c108_4_k_cu_4270c51a_146994cuda3std3__48in_placeE,@object
	.size		_ZN40_INTERNAL_55e0c108_4_k_cu_4270c51a_146994cuda3std3__48in_placeE,(_ZN40_INTERNAL_55e0c108_4_k_cu_4270c51a_146994cuda3std6ranges3__45__cpo9iter_moveE - _ZN40_INTERNAL_55e0c108_4_k_cu_4270c51a_146994cuda3std3__48in_placeE)
_ZN40_INTERNAL_55e0c108_4_k_cu_4270c51a_146994cuda3std3__48in_placeE:
	.zero		1
	.type		_ZN40_INTERNAL_55e0c108_4_k_cu_4270c51a_146994cuda3std6ranges3__45__cpo9iter_moveE,@object
	.size		_ZN40_INTERNAL_55e0c108_4_k_cu_4270c51a_146994cuda3std6ranges3__45__cpo9iter_moveE,(_ZN40_INTERNAL_55e0c108_4_k_cu_4270c51a_146994cuda3std3__45__cpo5beginE - _ZN40_INTERNAL_55e0c108_4_k_cu_4270c51a_146994cuda3std6ranges3__45__cpo9iter_moveE)
_ZN40_INTERNAL_55e0c108_4_k_cu_4270c51a_146994cuda3std6ranges3__45__cpo9iter_moveE:
	.zero		1
	.type		_ZN40_INTERNAL_55e0c108_4_k_cu_4270c51a_146994cuda3std3__45__cpo5beginE,@object
	.size		_ZN40_INTERNAL_55e0c108_4_k_cu_4270c51a_146994cuda3std3__45__cpo5beginE,(_ZN40_INTERNAL_55e0c108_4_k_cu_4270c51a_146994cuda3std3__442_GLOBAL__N__55e0c108_4_k_cu_4270c51a_146996ignoreE - _ZN40_INTERNAL_55e0c108_4_k_cu_4270c51a_146994cuda3std3__45__cpo5beginE)
_ZN40_INTERNAL_55e0c108_4_k_cu_4270c51a_146994cuda3std3__45__cpo5beginE:
	.zero		1
	.type		_ZN40_INTERNAL_55e0c108_4_k_cu_4270c51a_146994cuda3std3__442_GLOBAL__N__55e0c108_4_k_cu_4270c51a_146996ignoreE,@object
	.size		_ZN40_INTERNAL_55e0c108_4_k_cu_4270c51a_146994cuda3std3__442_GLOBAL__N__55e0c108_4_k_cu_4270c51a_146996ignoreE,(_ZN40_INTERNAL_55e0c108_4_k_cu_4270c51a_146994cute7productE - _ZN40_INTERNAL_55e0c108_4_k_cu_4270c51a_146994cuda3std3__442_GLOBAL__N__55e0c108_4_k_cu_4270c51a_146996ignoreE)
_ZN40_INTERNAL_55e0c108_4_k_cu_4270c51a_146994cuda3std3__442_GLOBAL__N__55e0c108_4_k_cu_4270c51a_146996ignoreE:
	.zero		1
	.type		_ZN40_INTERNAL_55e0c108_4_k_cu_4270c51a_146994cute7productE,@object
	.size		_ZN40_INTERNAL_55e0c108_4_k_cu_4270c51a_146994cute7productE,(_ZN40_INTERNAL_55e0c108_4_k_cu_4270c51a_146994cuda3std3__45__cpo3endE - _ZN40_INTERNAL_55e0c108_4_k_cu_4270c51a_146994cute7productE)
_ZN40_INTERNAL_55e0c108_4_k_cu_4270c51a_146994cute7productE:
	.zero		1
	.type		_ZN40_INTERNAL_55e0c108_4_k_cu_4270c51a_146994cuda3std3__45__cpo3endE,@object
	.size		_ZN40_INTERNAL_55e0c108_4_k_cu_4270c51a_146994cuda3std3__45__cpo3endE,(_ZN40_INTERNAL_55e0c108_4_k_cu_4270c51a_146994cuda3std3__419piecewise_constructE - _ZN40_INTERNAL_55e0c108_4_k_cu_4270c51a_146994cuda3std3__45__cpo3endE)
_ZN40_INTERNAL_55e0c108_4_k_cu_4270c51a_146994cuda3std3__45__cpo3endE:
	.zero		1
	.type		_ZN40_INTERNAL_55e0c108_4_k_cu_4270c51a_146994cuda3std3__419piecewise_constructE,@object
	.size		_ZN40_INTERNAL_55e0c108_4_k_cu_4270c51a_146994cuda3std3__419piecewise_constructE,(_ZN40_INTERNAL_55e0c108_4_k_cu_4270c51a_146994cuda3std3__45__cpo4cendE - _ZN40_INTERNAL_55e0c108_4_k_cu_4270c51a_146994cuda3std3__419piecewise_constructE)
_ZN40_INTERNAL_55e0c108_4_k_cu_4270c51a_146994cuda3std3__419piecewise_constructE:
	.zero		1
	.type		_ZN40_INTERNAL_55e0c108_4_k_cu_4270c51a_146994cuda3std3__45__cpo4cendE,@object
	.size		_ZN40_INTERNAL_55e0c108_4_k_cu_4270c51a_146994cuda3std3__45__cpo4cendE,(_ZN40_INTERNAL_55e0c108_4_k_cu_4270c51a_146994cuda3std6ranges3__45__cpo4swapE - _ZN40_INTERNAL_55e0c108_4_k_cu_4270c51a_146994cuda3std3__45__cpo4cendE)
_ZN40_INTERNAL_55e0c108_4_k_cu_4270c51a_146994cuda3std3__45__cpo4cendE:
	.zero		1
	.type		_ZN40_INTERNAL_55e0c108_4_k_cu_4270c51a_146994cuda3std6ranges3__45__cpo4swapE,@object
	.size		_ZN40_INTERNAL_55e0c108_4_k_cu_4270c51a_146994cuda3std6ranges3__45__cpo4swapE,(.L_10 - _ZN40_INTERNAL_55e0c108_4_k_cu_4270c51a_146994cuda3std6ranges3__45__cpo4swapE)
_ZN40_INTERNAL_55e0c108_4_k_cu_4270c51a_146994cuda3std6ranges3__45__cpo4swapE:
	.zero		1
.L_10:


//--------------------- .nv.constant0._ZN7cutlass13device_kernelINS_4gemm6kernel13GemmUniversalIN4cute5tupleIJiiiiEEENS1_10collective13CollectiveMmaINS1_35MainloopSm100TmaUmmaWarpSpecializedILi11ELi2ELi4ENS5_IJNS4_1CILi2EEENSA_ILi1EEESC_EEEEENS5_IJNSA_ILi64EEENSA_ILi80EEESF_EEENS_10bfloat16_tENS5_IJlSC_lEEESI_SJ_NS4_8TiledMMAINS4_8MMA_AtomIJNS4_20SM100_MMA_F16BF16_SSISI_SI_fLi64ELi80ELNS4_4UMMA5MajorE0ELSO_0ELNSN_7ScaleInE0ELSP_0EEEEEENS4_6LayoutINS5_IJSC_SC_SC_EEENS5_IJNSA_ILi0EEESU_SU_EEEEENS5_IJNS4_10UnderscoreESX_SX_EEEEENS4_13SM90_TMA_LOADENS4_14ComposedLayoutINS4_7SwizzleILi3ELi4ELi3EEENS4_18smem_ptr_flag_bitsILi16EEENSS_INS5_IJNSA_ILi8EEESF_EEENS5_IJSF_SC_EEEEEEEvNS4_8identityENS4_23SM90_TMA_LOAD_MULTICASTES1A_vS1B_EENS_8epilogue10collective18CollectiveEpilogueINS1E_23Sm100TmaWarpSpecializedILi2ELi1ELi40ELb1ELb0EEEJSH_NS5_IJNSS_ISF_SC_EENSS_ISG_SC_EEEEESI_SJ_SI_SJ_NS1E_6fusion15FusionCallbacksIS1I_NS1M_17LinearCombinationISI_fSI_fLNS_15FloatRoundStyleE2EEESH_S1L_JEEENS4_5SM1004TMEM4LOAD26SM100_TMEM_LOAD_16dp256b2xES10_NS11_INS12_ILi1ELi4ELi3EEES15_NSS_INS5_IJS16_NSA_ILi16EEEEEENS5_IJS1X_SC_EEEEEEENS4_17SM75_U32x4_LDSM_NENS4_14SM90_TMA_STOREES21_NS4_17SM90_U32x4_STSM_NENS4_39AutoVectorizingCopyWithAssumedAlignmentILi128EEEEEEvvEEEEvNT_6ParamsE --------------------------
	.section	.nv.constant0._ZN7cutlass13device_kernelINS_4gemm6kernel13GemmUniversalIN4cute5tupleIJiiiiEEENS1_10collective13CollectiveMmaINS1_35MainloopSm100TmaUmmaWarpSpecializedILi11ELi2ELi4ENS5_IJNS4_1CILi2EEENSA_ILi1EEESC_EEEEENS5_IJNSA_ILi64EEENSA_ILi80EEESF_EEENS_10bfloat16_tENS5_IJlSC_lEEESI_SJ_NS4_8TiledMMAINS4_8MMA_AtomIJNS4_20SM100_MMA_F16BF16_SSISI_SI_fLi64ELi80ELNS4_4UMMA5MajorE0ELSO_0ELNSN_7ScaleInE0ELSP_0EEEEEENS4_6LayoutINS5_IJSC_SC_SC_EEENS5_IJNSA_ILi0EEESU_SU_EEEEENS5_IJNS4_10UnderscoreESX_SX_EEEEENS4_13SM90_TMA_LOADENS4_14ComposedLayoutINS4_7SwizzleILi3ELi4ELi3EEENS4_18smem_ptr_flag_bitsILi16EEENSS_INS5_IJNSA_ILi8EEESF_EEENS5_IJSF_SC_EEEEEEEvNS4_8identityENS4_23SM90_TMA_LOAD_MULTICASTES1A_vS1B_EENS_8epilogue10collective18CollectiveEpilogueINS1E_23Sm100TmaWarpSpecializedILi2ELi1ELi40ELb1ELb0EEEJSH_NS5_IJNSS_ISF_SC_EENSS_ISG_SC_EEEEESI_SJ_SI_SJ_NS1E_6fusion15FusionCallbacksIS1I_NS1M_17LinearCombinationISI_fSI_fLNS_15FloatRoundStyleE2EEESH_S1L_JEEENS4_5SM1004TMEM4LOAD26SM100_TMEM_LOAD_16dp256b2xES10_NS11_INS12_ILi1ELi4ELi3EEES15_NSS_INS5_IJS16_NSA_ILi16EEEEEENS5_IJS1X_SC_EEEEEEENS4_17SM75_U32x4_LDSM_NENS4_14SM90_TMA_STOREES21_NS4_17SM90_U32x4_STSM_NENS4_39AutoVectorizingCopyWithAssumedAlignmentILi128EEEEEEvvEEEEvNT_6ParamsE,"a",@progbits
	.sectionflags	@""
	.align	4
.nv.constant0._ZN7cutlass13device_kernelINS_4gemm6kernel13GemmUniversalIN4cute5tupleIJiiiiEEENS1_10collective13CollectiveMmaINS1_35MainloopSm100TmaUmmaWarpSpecializedILi11ELi2ELi4ENS5_IJNS4_1CILi2EEENSA_ILi1EEESC_EEEEENS5_IJNSA_ILi64EEENSA_ILi80EEESF_EEENS_10bfloat16_tENS5_IJlSC_lEEESI_SJ_NS4_8TiledMMAINS4_8MMA_AtomIJNS4_20SM100_MMA_F16BF16_SSISI_SI_fLi64ELi80ELNS4_4UMMA5MajorE0ELSO_0ELNSN_7ScaleInE0ELSP_0EEEEEENS4_6LayoutINS5_IJSC_SC_SC_EEENS5_IJNSA_ILi0EEESU_SU_EEEEENS5_IJNS4_10UnderscoreESX_SX_EEEEENS4_13SM90_TMA_LOADENS4_14ComposedLayoutINS4_7SwizzleILi3ELi4ELi3EEENS4_18smem_ptr_flag_bitsILi16EEENSS_INS5_IJNSA_ILi8EEESF_EEENS5_IJSF_SC_EEEEEEEvNS4_8identityENS4_23SM90_TMA_LOAD_MULTICASTES1A_vS1B_EENS_8epilogue10collective18CollectiveEpilogueINS1E_23Sm100TmaWarpSpecializedILi2ELi1ELi40ELb1ELb0EEEJSH_NS5_IJNSS_ISF_SC_EENSS_ISG_SC_EEEEESI_SJ_SI_SJ_NS1E_6fusion15FusionCallbacksIS1I_NS1M_17LinearCombinationISI_fSI_fLNS_15FloatRoundStyleE2EEESH_S1L_JEEENS4_5SM1004TMEM4LOAD26SM100_TMEM_LOAD_16dp256b2xES10_NS11_INS12_ILi1ELi4ELi3EEES15_NSS_INS5_IJS16_NSA_ILi16EEEEEENS5_IJS1X_SC_EEEEEEENS4_17SM75_U32x4_LDSM_NENS4_14SM90_TMA_STOREES21_NS4_17SM90_U32x4_STSM_NENS4_39AutoVectorizingCopyWithAssumedAlignmentILi128EEEEEEvvEEEEvNT_6ParamsE:
	.zero		2944


//--------------------- SYMBOLS --------------------------

	.type		.nv.reservedSmem.offset0,@object
	.size		.nv.reservedSmem.offset0,0x4
	.type		.nv.reservedSmem.cap,@object
	.size		.nv.reservedSmem.cap,0x4
	.type		__assertfail,@function
